//
// Generated by NVIDIA NVVM Compiler
//
// Compiler Build ID: CL-36424714
// Cuda compilation tools, release 13.0, V13.0.88
// Based on NVVM 20.0.0
//

.version 9.0
.target sm_100
.address_size 64

	// .globl	_ZN8dpxbench7kernels18__vimax3_s32_benchEPi

.visible .entry _ZN8dpxbench7kernels18__vimax3_s32_benchEPi(
	.param .u64 .ptr .align 1 _ZN8dpxbench7kernels18__vimax3_s32_benchEPi_param_0
)
{
	.reg .pred 	%p<2>;
	.reg .b32 	%r<11>;
	.reg .b64 	%rd<7>;

	ld.param.u64 	%rd5, [_ZN8dpxbench7kernels18__vimax3_s32_benchEPi_param_0];
	cvta.to.global.u64 	%rd1, %rd5;
	ld.global.u32 	%r1, [%rd1+4];
	ld.global.u32 	%r2, [%rd1+8];
	ld.global.u32 	%r10, [%rd1];
	mov.b64 	%rd6, 2000000;
$L__BB0_1:
	.pragma "nounroll";
	// begin inline asm
	{.reg .s32 t1; 
	max.s32 t1, %r10, %r1; 
	max.s32 %r10, t1, %r2;}
	
	// end inline asm
	add.s64 	%rd6, %rd6, -1;
	setp.ne.s64 	%p1, %rd6, 0;
	@%p1 bra 	$L__BB0_1;
	st.global.u32 	[%rd1], %r10;
	ret;

}
	// .globl	_ZN8dpxbench7kernels18__vimin3_s32_benchEPi
.visible .entry _ZN8dpxbench7kernels18__vimin3_s32_benchEPi(
	.param .u64 .ptr .align 1 _ZN8dpxbench7kernels18__vimin3_s32_benchEPi_param_0
)
{
	.reg .pred 	%p<2>;
	.reg .b32 	%r<11>;
	.reg .b64 	%rd<7>;

	ld.param.u64 	%rd5, [_ZN8dpxbench7kernels18__vimin3_s32_benchEPi_param_0];
	cvta.to.global.u64 	%rd1, %rd5;
	ld.global.u32 	%r1, [%rd1+4];
	ld.global.u32 	%r2, [%rd1+8];
	ld.global.u32 	%r10, [%rd1];
	mov.b64 	%rd6, 2000000;
$L__BB1_1:
	.pragma "nounroll";
	// begin inline asm
	{.reg .s32 t1; 
	min.s32 t1, %r10, %r1; 
	min.s32 %r10, t1, %r2;}
	
	// end inline asm
	add.s64 	%rd6, %rd6, -1;
	setp.ne.s64 	%p1, %rd6, 0;
	@%p1 bra 	$L__BB1_1;
	st.global.u32 	[%rd1], %r10;
	ret;

}
	// .globl	_ZN8dpxbench7kernels22__vimax_s32_relu_benchEPi
.visible .entry _ZN8dpxbench7kernels22__vimax_s32_relu_benchEPi(
	.param .u64 .ptr .align 1 _ZN8dpxbench7kernels22__vimax_s32_relu_benchEPi_param_0
)
{
	.reg .pred 	%p<2>;
	.reg .b32 	%r<16>;
	.reg .b64 	%rd<7>;

	ld.param.u64 	%rd5, [_ZN8dpxbench7kernels22__vimax_s32_relu_benchEPi_param_0];
	cvta.to.global.u64 	%rd1, %rd5;
	ld.global.u32 	%r1, [%rd1+8];
	ld.global.u32 	%r15, [%rd1+4];
	ld.global.u32 	%r14, [%rd1];
	mov.b64 	%rd6, 1000000;
$L__BB2_1:
	.pragma "nounroll";
	// begin inline asm
	{max.s32.relu %r14, %r14, %r15;}
	// end inline asm
	// begin inline asm
	{max.s32.relu %r15, %r14, %r1;}
	// end inline asm
	add.s64 	%rd6, %rd6, -1;
	setp.ne.s64 	%p1, %rd6, 0;
	@%p1 bra 	$L__BB2_1;
	st.global.u32 	[%rd1], %r14;
	ret;

}
	// .globl	_ZN8dpxbench7kernels22__vimin_s32_relu_benchEPi
.visible .entry _ZN8dpxbench7kernels22__vimin_s32_relu_benchEPi(
	.param .u64 .ptr .align 1 _ZN8dpxbench7kernels22__vimin_s32_relu_benchEPi_param_0
)
{
	.reg .pred 	%p<2>;
	.reg .b32 	%r<16>;
	.reg .b64 	%rd<7>;

	ld.param.u64 	%rd5, [_ZN8dpxbench7kernels22__vimin_s32_relu_benchEPi_param_0];
	cvta.to.global.u64 	%rd1, %rd5;
	ld.global.u32 	%r1, [%rd1+8];
	ld.global.u32 	%r15, [%rd1+4];
	ld.global.u32 	%r14, [%rd1];
	mov.b64 	%rd6, 1000000;
$L__BB3_1:
	.pragma "nounroll";
	// begin inline asm
	{min.s32.relu %r14, %r14, %r15;}
	// end inline asm
	// begin inline asm
	{min.s32.relu %r15, %r14, %r1;}
	// end inline asm
	add.s64 	%rd6, %rd6, -1;
	setp.ne.s64 	%p1, %rd6, 0;
	@%p1 bra 	$L__BB3_1;
	st.global.u32 	[%rd1], %r14;
	ret;

}
	// .globl	_ZN8dpxbench7kernels23__vimax3_s32_relu_benchEPi
.visible .entry _ZN8dpxbench7kernels23__vimax3_s32_relu_benchEPi(
	.param .u64 .ptr .align 1 _ZN8dpxbench7kernels23__vimax3_s32_relu_benchEPi_param_0
)
{
	.reg .pred 	%p<2>;
	.reg .b32 	%r<11>;
	.reg .b64 	%rd<7>;

	ld.param.u64 	%rd5, [_ZN8dpxbench7kernels23__vimax3_s32_relu_benchEPi_param_0];
	cvta.to.global.u64 	%rd1, %rd5;
	ld.global.u32 	%r1, [%rd1+4];
	ld.global.u32 	%r2, [%rd1+8];
	ld.global.u32 	%r10, [%rd1];
	mov.b64 	%rd6, 2000000;
$L__BB4_1:
	.pragma "nounroll";
	// begin inline asm
	{.reg .s32 t1; 
	max.s32.relu t1, %r10, %r1; 
	max.s32.relu %r10, t1, %r2;}
	
	// end inline asm
	add.s64 	%rd6, %rd6, -1;
	setp.ne.s64 	%p1, %rd6, 0;
	@%p1 bra 	$L__BB4_1;
	st.global.u32 	[%rd1], %r10;
	ret;

}
	// .globl	_ZN8dpxbench7kernels23__vimin3_s32_relu_benchEPi
.visible .entry _ZN8dpxbench7kernels23__vimin3_s32_relu_benchEPi(
	.param .u64 .ptr .align 1 _ZN8dpxbench7kernels23__vimin3_s32_relu_benchEPi_param_0
)
{
	.reg .pred 	%p<2>;
	.reg .b32 	%r<11>;
	.reg .b64 	%rd<7>;

	ld.param.u64 	%rd5, [_ZN8dpxbench7kernels23__vimin3_s32_relu_benchEPi_param_0];
	cvta.to.global.u64 	%rd1, %rd5;
	ld.global.u32 	%r1, [%rd1+4];
	ld.global.u32 	%r2, [%rd1+8];
	ld.global.u32 	%r10, [%rd1];
	mov.b64 	%rd6, 2000000;
$L__BB5_1:
	.pragma "nounroll";
	// begin inline asm
	{.reg .s32 t1; 
	min.s32.relu t1, %r10, %r1; 
	min.s32.relu %r10, t1, %r2;}
	
	// end inline asm
	add.s64 	%rd6, %rd6, -1;
	setp.ne.s64 	%p1, %rd6, 0;
	@%p1 bra 	$L__BB5_1;
	st.global.u32 	[%rd1], %r10;
	ret;

}
	// .globl	_ZN8dpxbench7kernels18__vimax3_u32_benchEPi
.visible .entry _ZN8dpxbench7kernels18__vimax3_u32_benchEPi(
	.param .u64 .ptr .align 1 _ZN8dpxbench7kernels18__vimax3_u32_benchEPi_param_0
)
{
	.reg .pred 	%p<2>;
	.reg .b32 	%r<11>;
	.reg .b64 	%rd<7>;

	ld.param.u64 	%rd5, [_ZN8dpxbench7kernels18__vimax3_u32_benchEPi_param_0];
	cvta.to.global.u64 	%rd1, %rd5;
	ld.global.u32 	%r1, [%rd1+4];
	ld.global.u32 	%r2, [%rd1+8];
	ld.global.u32 	%r10, [%rd1];
	mov.b64 	%rd6, 2000000;
$L__BB6_1:
	.pragma "nounroll";
	// begin inline asm
	{.reg .u32 t1; 
	max.u32 t1, %r10, %r1; 
	max.u32 %r10, t1, %r2;}
	
	// end inline asm
	add.s64 	%rd6, %rd6, -1;
	setp.ne.s64 	%p1, %rd6, 0;
	@%p1 bra 	$L__BB6_1;
	st.global.u32 	[%rd1], %r10;
	ret;

}
	// .globl	_ZN8dpxbench7kernels18__vimin3_u32_benchEPi
.visible .entry _ZN8dpxbench7kernels18__vimin3_u32_benchEPi(
	.param .u64 .ptr .align 1 _ZN8dpxbench7kernels18__vimin3_u32_benchEPi_param_0
)
{
	.reg .pred 	%p<2>;
	.reg .b32 	%r<11>;
	.reg .b64 	%rd<7>;

	ld.param.u64 	%rd5, [_ZN8dpxbench7kernels18__vimin3_u32_benchEPi_param_0];
	cvta.to.global.u64 	%rd1, %rd5;
	ld.global.u32 	%r1, [%rd1+4];
	ld.global.u32 	%r2, [%rd1+8];
	ld.global.u32 	%r10, [%rd1];
	mov.b64 	%rd6, 2000000;
$L__BB7_1:
	.pragma "nounroll";
	// begin inline asm
	{.reg .u32 t1; 
	min.u32 t1, %r10, %r1; 
	min.u32 %r10, t1, %r2;}
	
	// end inline asm
	add.s64 	%rd6, %rd6, -1;
	setp.ne.s64 	%p1, %rd6, 0;
	@%p1 bra 	$L__BB7_1;
	st.global.u32 	[%rd1], %r10;
	ret;

}
	// .globl	_ZN8dpxbench7kernels20__vimax3_s16x2_benchEPi
.visible .entry _ZN8dpxbench7kernels20__vimax3_s16x2_benchEPi(
	.param .u64 .ptr .align 1 _ZN8dpxbench7kernels20__vimax3_s16x2_benchEPi_param_0
)
{
	.reg .pred 	%p<2>;
	.reg .b32 	%r<11>;
	.reg .b64 	%rd<7>;

	ld.param.u64 	%rd5, [_ZN8dpxbench7kernels20__vimax3_s16x2_benchEPi_param_0];
	cvta.to.global.u64 	%rd1, %rd5;
	ld.global.u32 	%r1, [%rd1+4];
	ld.global.u32 	%r2, [%rd1+8];
	ld.global.u32 	%r10, [%rd1];
	mov.b64 	%rd6, 2000000;
$L__BB8_1:
	.pragma "nounroll";
	// begin inline asm
	{.reg .b32 t1; 
	max.s16x2 t1, %r10, %r1; 
	max.s16x2 %r10, t1, %r2;}
	
	// end inline asm
	add.s64 	%rd6, %rd6, -1;
	setp.ne.s64 	%p1, %rd6, 0;
	@%p1 bra 	$L__BB8_1;
	st.global.u32 	[%rd1], %r10;
	ret;

}
	// .globl	_ZN8dpxbench7kernels20__vimin3_s16x2_benchEPi
.visible .entry _ZN8dpxbench7kernels20__vimin3_s16x2_benchEPi(
	.param .u64 .ptr .align 1 _ZN8dpxbench7kernels20__vimin3_s16x2_benchEPi_param_0
)
{
	.reg .pred 	%p<2>;
	.reg .b32 	%r<11>;
	.reg .b64 	%rd<7>;

	ld.param.u64 	%rd5, [_ZN8dpxbench7kernels20__vimin3_s16x2_benchEPi_param_0];
	cvta.to.global.u64 	%rd1, %rd5;
	ld.global.u32 	%r1, [%rd1+4];
	ld.global.u32 	%r2, [%rd1+8];
	ld.global.u32 	%r10, [%rd1];
	mov.b64 	%rd6, 2000000;
$L__BB9_1:
	.pragma "nounroll";
	// begin inline asm
	{.reg .b32 t1; 
	min.s16x2 t1, %r10, %r1; 
	min.s16x2 %r10, t1, %r2;}
	
	// end inline asm
	add.s64 	%rd6, %rd6, -1;
	setp.ne.s64 	%p1, %rd6, 0;
	@%p1 bra 	$L__BB9_1;
	st.global.u32 	[%rd1], %r10;
	ret;

}
	// .globl	_ZN8dpxbench7kernels24__vimax_s16x2_relu_benchEPi
.visible .entry _ZN8dpxbench7kernels24__vimax_s16x2_relu_benchEPi(
	.param .u64 .ptr .align 1 _ZN8dpxbench7kernels24__vimax_s16x2_relu_benchEPi_param_0
)
{
	.reg .pred 	%p<2>;
	.reg .b32 	%r<16>;
	.reg .b64 	%rd<7>;

	ld.param.u64 	%rd5, [_ZN8dpxbench7kernels24__vimax_s16x2_relu_benchEPi_param_0];
	cvta.to.global.u64 	%rd1, %rd5;
	ld.global.u32 	%r1, [%rd1+8];
	ld.global.u32 	%r15, [%rd1+4];
	ld.global.u32 	%r14, [%rd1];
	mov.b64 	%rd6, 1000000;
$L__BB10_1:
	.pragma "nounroll";
	// begin inline asm
	{max.s16x2.relu %r14, %r14, %r15;}
	// end inline asm
	// begin inline asm
	{max.s16x2.relu %r15, %r14, %r1;}
	// end inline asm
	add.s64 	%rd6, %rd6, -1;
	setp.ne.s64 	%p1, %rd6, 0;
	@%p1 bra 	$L__BB10_1;
	st.global.u32 	[%rd1], %r14;
	ret;

}
	// .globl	_ZN8dpxbench7kernels24__vimin_s16x2_relu_benchEPi
.visible .entry _ZN8dpxbench7kernels24__vimin_s16x2_relu_benchEPi(
	.param .u64 .ptr .align 1 _ZN8dpxbench7kernels24__vimin_s16x2_relu_benchEPi_param_0
)
{
	.reg .pred 	%p<2>;
	.reg .b32 	%r<16>;
	.reg .b64 	%rd<7>;

	ld.param.u64 	%rd5, [_ZN8dpxbench7kernels24__vimin_s16x2_relu_benchEPi_param_0];
	cvta.to.global.u64 	%rd1, %rd5;
	ld.global.u32 	%r1, [%rd1+8];
	ld.global.u32 	%r15, [%rd1+4];
	ld.global.u32 	%r14, [%rd1];
	mov.b64 	%rd6, 1000000;
$L__BB11_1:
	.pragma "nounroll";
	// begin inline asm
	{min.s16x2.relu %r14, %r14, %r15;}
	// end inline asm
	// begin inline asm
	{min.s16x2.relu %r15, %r14, %r1;}
	// end inline asm
	add.s64 	%rd6, %rd6, -1;
	setp.ne.s64 	%p1, %rd6, 0;
	@%p1 bra 	$L__BB11_1;
	st.global.u32 	[%rd1], %r14;
	ret;

}
	// .globl	_ZN8dpxbench7kernels25__vimax3_s16x2_relu_benchEPi
.visible .entry _ZN8dpxbench7kernels25__vimax3_s16x2_relu_benchEPi(
	.param .u64 .ptr .align 1 _ZN8dpxbench7kernels25__vimax3_s16x2_relu_benchEPi_param_0
)
{
	.reg .pred 	%p<2>;
	.reg .b32 	%r<11>;
	.reg .b64 	%rd<7>;

	ld.param.u64 	%rd5, [_ZN8dpxbench7kernels25__vimax3_s16x2_relu_benchEPi_param_0];
	cvta.to.global.u64 	%rd1, %rd5;
	ld.global.u32 	%r1, [%rd1+4];
	ld.global.u32 	%r2, [%rd1+8];
	ld.global.u32 	%r10, [%rd1];
	mov.b64 	%rd6, 2000000;
$L__BB12_1:
	.pragma "nounroll";
	// begin inline asm
	{.reg .b32 t1; 
	max.s16x2.relu t1, %r10, %r1; 
	max.s16x2.relu %r10, t1, %r2;}
	
	// end inline asm
	add.s64 	%rd6, %rd6, -1;
	setp.ne.s64 	%p1, %rd6, 0;
	@%p1 bra 	$L__BB12_1;
	st.global.u32 	[%rd1], %r10;
	ret;

}
	// .globl	_ZN8dpxbench7kernels25__vimin3_s16x2_relu_benchEPi
.visible .entry _ZN8dpxbench7kernels25__vimin3_s16x2_relu_benchEPi(
	.param .u64 .ptr .align 1 _ZN8dpxbench7kernels25__vimin3_s16x2_relu_benchEPi_param_0
)
{
	.reg .pred 	%p<2>;
	.reg .b32 	%r<11>;
	.reg .b64 	%rd<7>;

	ld.param.u64 	%rd5, [_ZN8dpxbench7kernels25__vimin3_s16x2_relu_benchEPi_param_0];
	cvta.to.global.u64 	%rd1, %rd5;
	ld.global.u32 	%r1, [%rd1+4];
	ld.global.u32 	%r2, [%rd1+8];
	ld.global.u32 	%r10, [%rd1];
	mov.b64 	%rd6, 2000000;
$L__BB13_1:
	.pragma "nounroll";
	// begin inline asm
	{.reg .b32 t1; 
	min.s16x2.relu t1, %r10, %r1; 
	min.s16x2.relu %r10, t1, %r2;}
	
	// end inline asm
	add.s64 	%rd6, %rd6, -1;
	setp.ne.s64 	%p1, %rd6, 0;
	@%p1 bra 	$L__BB13_1;
	st.global.u32 	[%rd1], %r10;
	ret;

}
	// .globl	_ZN8dpxbench7kernels20__vimax3_u16x2_benchEPi
.visible .entry _ZN8dpxbench7kernels20__vimax3_u16x2_benchEPi(
	.param .u64 .ptr .align 1 _ZN8dpxbench7kernels20__vimax3_u16x2_benchEPi_param_0
)
{
	.reg .pred 	%p<2>;
	.reg .b32 	%r<11>;
	.reg .b64 	%rd<7>;

	ld.param.u64 	%rd5, [_ZN8dpxbench7kernels20__vimax3_u16x2_benchEPi_param_0];
	cvta.to.global.u64 	%rd1, %rd5;
	ld.global.u32 	%r1, [%rd1+4];
	ld.global.u32 	%r2, [%rd1+8];
	ld.global.u32 	%r10, [%rd1];
	mov.b64 	%rd6, 2000000;
$L__BB14_1:
	.pragma "nounroll";
	// begin inline asm
	{.reg .b32 t1; 
	max.u16x2 t1, %r10, %r1; 
	max.u16x2 %r10, t1, %r2;}
	
	// end inline asm
	add.s64 	%rd6, %rd6, -1;
	setp.ne.s64 	%p1, %rd6, 0;
	@%p1 bra 	$L__BB14_1;
	st.global.u32 	[%rd1], %r10;
	ret;

}
	// .globl	_ZN8dpxbench7kernels20__vimin3_u16x2_benchEPi
.visible .entry _ZN8dpxbench7kernels20__vimin3_u16x2_benchEPi(
	.param .u64 .ptr .align 1 _ZN8dpxbench7kernels20__vimin3_u16x2_benchEPi_param_0
)
{
	.reg .pred 	%p<2>;
	.reg .b32 	%r<11>;
	.reg .b64 	%rd<7>;

	ld.param.u64 	%rd5, [_ZN8dpxbench7kernels20__vimin3_u16x2_benchEPi_param_0];
	cvta.to.global.u64 	%rd1, %rd5;
	ld.global.u32 	%r1, [%rd1+4];
	ld.global.u32 	%r2, [%rd1+8];
	ld.global.u32 	%r10, [%rd1];
	mov.b64 	%rd6, 2000000;
$L__BB15_1:
	.pragma "nounroll";
	// begin inline asm
	{.reg .b32 t1; 
	min.u16x2 t1, %r10, %r1; 
	min.u16x2 %r10, t1, %r2;}
	
	// end inline asm
	add.s64 	%rd6, %rd6, -1;
	setp.ne.s64 	%p1, %rd6, 0;
	@%p1 bra 	$L__BB15_1;
	st.global.u32 	[%rd1], %r10;
	ret;

}
	// .globl	_ZN8dpxbench7kernels18__vibmax_s32_benchEPi
.visible .entry _ZN8dpxbench7kernels18__vibmax_s32_benchEPi(
	.param .u64 .ptr .align 1 _ZN8dpxbench7kernels18__vibmax_s32_benchEPi_param_0
)
{


	ret;

}
	// .globl	_ZN8dpxbench7kernels18__vibmin_s32_benchEPi
.visible .entry _ZN8dpxbench7kernels18__vibmin_s32_benchEPi(
	.param .u64 .ptr .align 1 _ZN8dpxbench7kernels18__vibmin_s32_benchEPi_param_0
)
{


	ret;

}
	// .globl	_ZN8dpxbench7kernels18__vibmax_u32_benchEPi
.visible .entry _ZN8dpxbench7kernels18__vibmax_u32_benchEPi(
	.param .u64 .ptr .align 1 _ZN8dpxbench7kernels18__vibmax_u32_benchEPi_param_0
)
{


	ret;

}
	// .globl	_ZN8dpxbench7kernels18__vibmin_u32_benchEPi
.visible .entry _ZN8dpxbench7kernels18__vibmin_u32_benchEPi(
	.param .u64 .ptr .align 1 _ZN8dpxbench7kernels18__vibmin_u32_benchEPi_param_0
)
{


	ret;

}
	// .globl	_ZN8dpxbench7kernels20__vibmax_s16x2_benchEPi
.visible .entry _ZN8dpxbench7kernels20__vibmax_s16x2_benchEPi(
	.param .u64 .ptr .align 1 _ZN8dpxbench7kernels20__vibmax_s16x2_benchEPi_param_0
)
{


	ret;

}
	// .globl	_ZN8dpxbench7kernels20__vibmin_s16x2_benchEPi
.visible .entry _ZN8dpxbench7kernels20__vibmin_s16x2_benchEPi(
	.param .u64 .ptr .align 1 _ZN8dpxbench7kernels20__vibmin_s16x2_benchEPi_param_0
)
{


	ret;

}
	// .globl	_ZN8dpxbench7kernels20__vibmax_u16x2_benchEPi
.visible .entry _ZN8dpxbench7kernels20__vibmax_u16x2_benchEPi(
	.param .u64 .ptr .align 1 _ZN8dpxbench7kernels20__vibmax_u16x2_benchEPi_param_0
)
{


	ret;

}
	// .globl	_ZN8dpxbench7kernels20__vibmin_u16x2_benchEPi
.visible .entry _ZN8dpxbench7kernels20__vibmin_u16x2_benchEPi(
	.param .u64 .ptr .align 1 _ZN8dpxbench7kernels20__vibmin_u16x2_benchEPi_param_0
)
{


	ret;

}
	// .globl	_ZN8dpxbench7kernels20__viaddmax_s32_benchEPi
.visible .entry _ZN8dpxbench7kernels20__viaddmax_s32_benchEPi(
	.param .u64 .ptr .align 1 _ZN8dpxbench7kernels20__viaddmax_s32_benchEPi_param_0
)
{
	.reg .pred 	%p<2>;
	.reg .b32 	%r<11>;
	.reg .b64 	%rd<7>;

	ld.param.u64 	%rd5, [_ZN8dpxbench7kernels20__viaddmax_s32_benchEPi_param_0];
	cvta.to.global.u64 	%rd1, %rd5;
	ld.global.u32 	%r1, [%rd1+4];
	ld.global.u32 	%r2, [%rd1+8];
	ld.global.u32 	%r10, [%rd1];
	mov.b64 	%rd6, 2000000;
$L__BB24_1:
	.pragma "nounroll";
	// begin inline asm
	{.reg .s32 t1; 
	add.s32 t1, %r10, %r1; 
	max.s32 %r10, t1, %r2;}
	
	// end inline asm
	add.s64 	%rd6, %rd6, -1;
	setp.ne.s64 	%p1, %rd6, 0;
	@%p1 bra 	$L__BB24_1;
	st.global.u32 	[%rd1], %r10;
	ret;

}
	// .globl	_ZN8dpxbench7kernels20__viaddmin_s32_benchEPi
.visible .entry _ZN8dpxbench7kernels20__viaddmin_s32_benchEPi(
	.param .u64 .ptr .align 1 _ZN8dpxbench7kernels20__viaddmin_s32_benchEPi_param_0
)
{
	.reg .pred 	%p<2>;
	.reg .b32 	%r<11>;
	.reg .b64 	%rd<7>;

	ld.param.u64 	%rd5, [_ZN8dpxbench7kernels20__viaddmin_s32_benchEPi_param_0];
	cvta.to.global.u64 	%rd1, %rd5;
	ld.global.u32 	%r1, [%rd1+4];
	ld.global.u32 	%r2, [%rd1+8];
	ld.global.u32 	%r10, [%rd1];
	mov.b64 	%rd6, 2000000;
$L__BB25_1:
	.pragma "nounroll";
	// begin inline asm
	{.reg .s32 t1; 
	add.s32 t1, %r10, %r1; 
	min.s32 %r10, t1, %r2;}
	
	// end inline asm
	add.s64 	%rd6, %rd6, -1;
	setp.ne.s64 	%p1, %rd6, 0;
	@%p1 bra 	$L__BB25_1;
	st.global.u32 	[%rd1], %r10;
	ret;

}
	// .globl	_ZN8dpxbench7kernels25__viaddmax_s32_relu_benchEPi
.visible .entry _ZN8dpxbench7kernels25__viaddmax_s32_relu_benchEPi(
	.param .u64 .ptr .align 1 _ZN8dpxbench7kernels25__viaddmax_s32_relu_benchEPi_param_0
)
{
	.reg .pred 	%p<2>;
	.reg .b32 	%r<11>;
	.reg .b64 	%rd<7>;

	ld.param.u64 	%rd5, [_ZN8dpxbench7kernels25__viaddmax_s32_relu_benchEPi_param_0];
	cvta.to.global.u64 	%rd1, %rd5;
	ld.global.u32 	%r1, [%rd1+4];
	ld.global.u32 	%r2, [%rd1+8];
	ld.global.u32 	%r10, [%rd1];
	mov.b64 	%rd6, 2000000;
$L__BB26_1:
	.pragma "nounroll";
	// begin inline asm
	{.reg .s32 t1; 
	add.s32 t1, %r10, %r1; 
	max.s32.relu %r10, t1, %r2;}
	
	// end inline asm
	add.s64 	%rd6, %rd6, -1;
	setp.ne.s64 	%p1, %rd6, 0;
	@%p1 bra 	$L__BB26_1;
	st.global.u32 	[%rd1], %r10;
	ret;

}
	// .globl	_ZN8dpxbench7kernels25__viaddmin_s32_relu_benchEPi
.visible .entry _ZN8dpxbench7kernels25__viaddmin_s32_relu_benchEPi(
	.param .u64 .ptr .align 1 _ZN8dpxbench7kernels25__viaddmin_s32_relu_benchEPi_param_0
)
{
	.reg .pred 	%p<2>;
	.reg .b32 	%r<11>;
	.reg .b64 	%rd<7>;

	ld.param.u64 	%rd5, [_ZN8dpxbench7kernels25__viaddmin_s32_relu_benchEPi_param_0];
	cvta.to.global.u64 	%rd1, %rd5;
	ld.global.u32 	%r1, [%rd1+4];
	ld.global.u32 	%r2, [%rd1+8];
	ld.global.u32 	%r10, [%rd1];
	mov.b64 	%rd6, 2000000;
$L__BB27_1:
	.pragma "nounroll";
	// begin inline asm
	{.reg .s32 t1; 
	add.s32 t1, %r10, %r1; 
	min.s32.relu %r10, t1, %r2;}
	
	// end inline asm
	add.s64 	%rd6, %rd6, -1;
	setp.ne.s64 	%p1, %rd6, 0;
	@%p1 bra 	$L__BB27_1;
	st.global.u32 	[%rd1], %r10;
	ret;

}
	// .globl	_ZN8dpxbench7kernels20__viaddmax_u32_benchEPi
.visible .entry _ZN8dpxbench7kernels20__viaddmax_u32_benchEPi(
	.param .u64 .ptr .align 1 _ZN8dpxbench7kernels20__viaddmax_u32_benchEPi_param_0
)
{
	.reg .pred 	%p<2>;
	.reg .b32 	%r<11>;
	.reg .b64 	%rd<7>;

	ld.param.u64 	%rd5, [_ZN8dpxbench7kernels20__viaddmax_u32_benchEPi_param_0];
	cvta.to.global.u64 	%rd1, %rd5;
	ld.global.u32 	%r1, [%rd1+4];
	ld.global.u32 	%r2, [%rd1+8];
	ld.global.u32 	%r10, [%rd1];
	mov.b64 	%rd6, 2000000;
$L__BB28_1:
	.pragma "nounroll";
	// begin inline asm
	{.reg .u32 t1; 
	add.u32 t1, %r10, %r1; 
	max.u32 %r10, t1, %r2;}
	
	// end inline asm
	add.s64 	%rd6, %rd6, -1;
	setp.ne.s64 	%p1, %rd6, 0;
	@%p1 bra 	$L__BB28_1;
	st.global.u32 	[%rd1], %r10;
	ret;

}
	// .globl	_ZN8dpxbench7kernels20__viaddmin_u32_benchEPi
.visible .entry _ZN8dpxbench7kernels20__viaddmin_u32_benchEPi(
	.param .u64 .ptr .align 1 _ZN8dpxbench7kernels20__viaddmin_u32_benchEPi_param_0
)
{
	.reg .pred 	%p<2>;
	.reg .b32 	%r<11>;
	.reg .b64 	%rd<7>;

	ld.param.u64 	%rd5, [_ZN8dpxbench7kernels20__viaddmin_u32_benchEPi_param_0];
	cvta.to.global.u64 	%rd1, %rd5;
	ld.global.u32 	%r1, [%rd1+4];
	ld.global.u32 	%r2, [%rd1+8];
	ld.global.u32 	%r10, [%rd1];
	mov.b64 	%rd6, 2000000;
$L__BB29_1:
	.pragma "nounroll";
	// begin inline asm
	{.reg .u32 t1; 
	add.u32 t1, %r10, %r1; 
	min.u32 %r10, t1, %r2;}
	
	// end inline asm
	add.s64 	%rd6, %rd6, -1;
	setp.ne.s64 	%p1, %rd6, 0;
	@%p1 bra 	$L__BB29_1;
	st.global.u32 	[%rd1], %r10;
	ret;

}
	// .globl	_ZN8dpxbench7kernels22__viaddmax_s16x2_benchEPi
.visible .entry _ZN8dpxbench7kernels22__viaddmax_s16x2_benchEPi(
	.param .u64 .ptr .align 1 _ZN8dpxbench7kernels22__viaddmax_s16x2_benchEPi_param_0
)
{
	.reg .pred 	%p<2>;
	.reg .b32 	%r<11>;
	.reg .b64 	%rd<7>;

	ld.param.u64 	%rd5, [_ZN8dpxbench7kernels22__viaddmax_s16x2_benchEPi_param_0];
	cvta.to.global.u64 	%rd1, %rd5;
	ld.global.u32 	%r1, [%rd1+4];
	ld.global.u32 	%r2, [%rd1+8];
	ld.global.u32 	%r10, [%rd1];
	mov.b64 	%rd6, 2000000;
$L__BB30_1:
	.pragma "nounroll";
	// begin inline asm
	{.reg .b32 t1; 
	add.s16x2 t1, %r10, %r1; 
	max.s16x2 %r10, t1, %r2;}
	
	// end inline asm
	add.s64 	%rd6, %rd6, -1;
	setp.ne.s64 	%p1, %rd6, 0;
	@%p1 bra 	$L__BB30_1;
	st.global.u32 	[%rd1], %r10;
	ret;

}
	// .globl	_ZN8dpxbench7kernels22__viaddmin_s16x2_benchEPi
.visible .entry _ZN8dpxbench7kernels22__viaddmin_s16x2_benchEPi(
	.param .u64 .ptr .align 1 _ZN8dpxbench7kernels22__viaddmin_s16x2_benchEPi_param_0
)
{
	.reg .pred 	%p<2>;
	.reg .b32 	%r<11>;
	.reg .b64 	%rd<7>;

	ld.param.u64 	%rd5, [_ZN8dpxbench7kernels22__viaddmin_s16x2_benchEPi_param_0];
	cvta.to.global.u64 	%rd1, %rd5;
	ld.global.u32 	%r1, [%rd1+4];
	ld.global.u32 	%r2, [%rd1+8];
	ld.global.u32 	%r10, [%rd1];
	mov.b64 	%rd6, 2000000;
$L__BB31_1:
	.pragma "nounroll";
	// begin inline asm
	{.reg .b32 t1; 
	add.s16x2 t1, %r10, %r1; 
	min.s16x2 %r10, t1, %r2;}
	
	// end inline asm
	add.s64 	%rd6, %rd6, -1;
	setp.ne.s64 	%p1, %rd6, 0;
	@%p1 bra 	$L__BB31_1;
	st.global.u32 	[%rd1], %r10;
	ret;

}
	// .globl	_ZN8dpxbench7kernels27__viaddmax_s16x2_relu_benchEPi
.visible .entry _ZN8dpxbench7kernels27__viaddmax_s16x2_relu_benchEPi(
	.param .u64 .ptr .align 1 _ZN8dpxbench7kernels27__viaddmax_s16x2_relu_benchEPi_param_0
)
{
	.reg .pred 	%p<2>;
	.reg .b32 	%r<11>;
	.reg .b64 	%rd<7>;

	ld.param.u64 	%rd5, [_ZN8dpxbench7kernels27__viaddmax_s16x2_relu_benchEPi_param_0];
	cvta.to.global.u64 	%rd1, %rd5;
	ld.global.u32 	%r1, [%rd1+4];
	ld.global.u32 	%r2, [%rd1+8];
	ld.global.u32 	%r10, [%rd1];
	mov.b64 	%rd6, 2000000;
$L__BB32_1:
	.pragma "nounroll";
	// begin inline asm
	{.reg .b32 t1; 
	add.s16x2 t1, %r10, %r1; 
	max.s16x2.relu %r10, t1, %r2;}
	
	// end inline asm
	add.s64 	%rd6, %rd6, -1;
	setp.ne.s64 	%p1, %rd6, 0;
	@%p1 bra 	$L__BB32_1;
	st.global.u32 	[%rd1], %r10;
	ret;

}
	// .globl	_ZN8dpxbench7kernels27__viaddmin_s16x2_relu_benchEPi
.visible .entry _ZN8dpxbench7kernels27__viaddmin_s16x2_relu_benchEPi(
	.param .u64 .ptr .align 1 _ZN8dpxbench7kernels27__viaddmin_s16x2_relu_benchEPi_param_0
)
{
	.reg .pred 	%p<2>;
	.reg .b32 	%r<11>;
	.reg .b64 	%rd<7>;

	ld.param.u64 	%rd5, [_ZN8dpxbench7kernels27__viaddmin_s16x2_relu_benchEPi_param_0];
	cvta.to.global.u64 	%rd1, %rd5;
	ld.global.u32 	%r1, [%rd1+4];
	ld.global.u32 	%r2, [%rd1+8];
	ld.global.u32 	%r10, [%rd1];
	mov.b64 	%rd6, 2000000;
$L__BB33_1:
	.pragma "nounroll";
	// begin inline asm
	{.reg .b32 t1; 
	add.s16x2 t1, %r10, %r1; 
	min.s16x2.relu %r10, t1, %r2;}
	
	// end inline asm
	add.s64 	%rd6, %rd6, -1;
	setp.ne.s64 	%p1, %rd6, 0;
	@%p1 bra 	$L__BB33_1;
	st.global.u32 	[%rd1], %r10;
	ret;

}
	// .globl	_ZN8dpxbench7kernels22__viaddmax_u16x2_benchEPi
.visible .entry _ZN8dpxbench7kernels22__viaddmax_u16x2_benchEPi(
	.param .u64 .ptr .align 1 _ZN8dpxbench7kernels22__viaddmax_u16x2_benchEPi_param_0
)
{
	.reg .pred 	%p<2>;
	.reg .b32 	%r<11>;
	.reg .b64 	%rd<7>;

	ld.param.u64 	%rd5, [_ZN8dpxbench7kernels22__viaddmax_u16x2_benchEPi_param_0];
	cvta.to.global.u64 	%rd1, %rd5;
	ld.global.u32 	%r1, [%rd1+4];
	ld.global.u32 	%r2, [%rd1+8];
	ld.global.u32 	%r10, [%rd1];
	mov.b64 	%rd6, 2000000;
$L__BB34_1:
	.pragma "nounroll";
	// begin inline asm
	{.reg .b32 t1; 
	add.u16x2 t1, %r10, %r1; 
	max.u16x2 %r10, t1, %r2;}
	
	// end inline asm
	add.s64 	%rd6, %rd6, -1;
	setp.ne.s64 	%p1, %rd6, 0;
	@%p1 bra 	$L__BB34_1;
	st.global.u32 	[%rd1], %r10;
	ret;

}
	// .globl	_ZN8dpxbench7kernels22__viaddmin_u16x2_benchEPi
.visible .entry _ZN8dpxbench7kernels22__viaddmin_u16x2_benchEPi(
	.param .u64 .ptr .align 1 _ZN8dpxbench7kernels22__viaddmin_u16x2_benchEPi_param_0
)
{
	.reg .pred 	%p<2>;
	.reg .b32 	%r<11>;
	.reg .b64 	%rd<7>;

	ld.param.u64 	%rd5, [_ZN8dpxbench7kernels22__viaddmin_u16x2_benchEPi_param_0];
	cvta.to.global.u64 	%rd1, %rd5;
	ld.global.u32 	%r1, [%rd1+4];
	ld.global.u32 	%r2, [%rd1+8];
	ld.global.u32 	%r10, [%rd1];
	mov.b64 	%rd6, 2000000;
$L__BB35_1:
	.pragma "nounroll";
	// begin inline asm
	{.reg .b32 t1; 
	add.u16x2 t1, %r10, %r1; 
	min.u16x2 %r10, t1, %r2;}
	
	// end inline asm
	add.s64 	%rd6, %rd6, -1;
	setp.ne.s64 	%p1, %rd6, 0;
	@%p1 bra 	$L__BB35_1;
	st.global.u32 	[%rd1], %r10;
	ret;

}
	// .globl	_ZN8dpxbench7kernels8NW_benchEPi
.visible .entry _ZN8dpxbench7kernels8NW_benchEPi(
	.param .u64 .ptr .align 1 _ZN8dpxbench7kernels8NW_benchEPi_param_0
)
{
	.reg .pred 	%p<3>;
	.reg .b32 	%r<16>;
	.reg .b64 	%rd<7>;

	ld.param.u64 	%rd5, [_ZN8dpxbench7kernels8NW_benchEPi_param_0];
	cvta.to.global.u64 	%rd1, %rd5;
	ld.global.u32 	%r1, [%rd1+4];
	ld.global.u32 	%r2, [%rd1+8];
	ld.global.u32 	%r3, [%rd1+12];
	ld.global.u32 	%r4, [%rd1+16];
	ld.global.u32 	%r5, [%rd1+20];
	ld.global.u32 	%r6, [%rd1+24];
	ld.global.u32 	%r15, [%rd1];
	mov.b64 	%rd6, 2000000;
$L__BB36_1:
	.pragma "nounroll";
	setp.eq.s32 	%p1, %r15, %r2;
	selp.b32 	%r14, %r3, %r4, %p1;
	add.s32 	%r11, %r14, %r1;
	add.s32 	%r12, %r15, %r5;
	add.s32 	%r13, %r15, %r6;
	// begin inline asm
	{.reg .s32 t1; 
	min.s32 t1, %r11, %r12; 
	min.s32 %r15, t1, %r13;}
	
	// end inline asm
	add.s64 	%rd6, %rd6, -1;
	setp.ne.s64 	%p2, %rd6, 0;
	@%p2 bra 	$L__BB36_1;
	st.global.u32 	[%rd1], %r15;
	ret;

}
	// .globl	_ZN8dpxbench7kernels9DTW_benchEPi
.visible .entry _ZN8dpxbench7kernels9DTW_benchEPi(
	.param .u64 .ptr .align 1 _ZN8dpxbench7kernels9DTW_benchEPi_param_0
)
{
	.reg .pred 	%p<2>;
	.reg .b32 	%r<13>;
	.reg .b64 	%rd<7>;

	ld.param.u64 	%rd5, [_ZN8dpxbench7kernels9DTW_benchEPi_param_0];
	cvta.to.global.u64 	%rd1, %rd5;
	ld.global.u32 	%r1, [%rd1+4];
	ld.global.u32 	%r2, [%rd1+8];
	ld.global.u32 	%r12, [%rd1];
	mov.b64 	%rd6, 2000000;
$L__BB37_1:
	.pragma "nounroll";
	sub.s32 	%r10, %r12, %r1;
	abs.s32 	%r11, %r10;
	// begin inline asm
	{.reg .s32 t1; 
	min.s32 t1, %r12, %r1; 
	min.s32 %r6, t1, %r2;}
	
	// end inline asm
	add.s32 	%r12, %r6, %r11;
	add.s64 	%rd6, %rd6, -1;
	setp.ne.s64 	%p1, %rd6, 0;
	@%p1 bra 	$L__BB37_1;
	st.global.u32 	[%rd1], %r12;
	ret;

}
	// .globl	_ZN8dpxbench7kernels13NW_bench_16x2EPi
.visible .entry _ZN8dpxbench7kernels13NW_bench_16x2EPi(
	.param .u64 .ptr .align 1 _ZN8dpxbench7kernels13NW_bench_16x2EPi_param_0
)
{
	.reg .pred 	%p<3>;
	.reg .b32 	%r<16>;
	.reg .b64 	%rd<7>;

	ld.param.u64 	%rd5, [_ZN8dpxbench7kernels13NW_bench_16x2EPi_param_0];
	cvta.to.global.u64 	%rd1, %rd5;
	ld.global.u32 	%r1, [%rd1+4];
	ld.global.u32 	%r2, [%rd1+8];
	ld.global.u32 	%r3, [%rd1+12];
	ld.global.u32 	%r4, [%rd1+16];
	ld.global.u32 	%r5, [%rd1+20];
	ld.global.u32 	%r6, [%rd1+24];
	ld.global.u32 	%r15, [%rd1];
	mov.b64 	%rd6, 2000000;
$L__BB38_1:
	.pragma "nounroll";
	setp.eq.s32 	%p1, %r15, %r2;
	selp.b32 	%r14, %r3, %r4, %p1;
	add.s32 	%r11, %r14, %r1;
	add.s32 	%r12, %r15, %r5;
	add.s32 	%r13, %r15, %r6;
	// begin inline asm
	{.reg .b32 t1; 
	min.s16x2 t1, %r11, %r12; 
	min.s16x2 %r15, t1, %r13;}
	
	// end inline asm
	add.s64 	%rd6, %rd6, -1;
	setp.ne.s64 	%p2, %rd6, 0;
	@%p2 bra 	$L__BB38_1;
	st.global.u32 	[%rd1], %r15;
	ret;

}
	// .globl	_ZN8dpxbench7kernels14DTW_bench_16x2EPi
.visible .entry _ZN8dpxbench7kernels14DTW_bench_16x2EPi(
	.param .u64 .ptr .align 1 _ZN8dpxbench7kernels14DTW_bench_16x2EPi_param_0
)
{
	.reg .pred 	%p<2>;
	.reg .b32 	%r<13>;
	.reg .b64 	%rd<7>;

	ld.param.u64 	%rd5, [_ZN8dpxbench7kernels14DTW_bench_16x2EPi_param_0];
	cvta.to.global.u64 	%rd1, %rd5;
	ld.global.u32 	%r1, [%rd1+4];
	ld.global.u32 	%r2, [%rd1+8];
	ld.global.u32 	%r12, [%rd1];
	mov.b64 	%rd6, 2000000;
$L__BB39_1:
	.pragma "nounroll";
	sub.s32 	%r10, %r12, %r1;
	abs.s32 	%r11, %r10;
	// begin inline asm
	{.reg .b32 t1; 
	min.s16x2 t1, %r12, %r1; 
	min.s16x2 %r6, t1, %r2;}
	
	// end inline asm
	add.s32 	%r12, %r6, %r11;
	add.s64 	%rd6, %rd6, -1;
	setp.ne.s64 	%p1, %rd6, 0;
	@%p1 bra 	$L__BB39_1;
	st.global.u32 	[%rd1], %r12;
	ret;

}


// ===== COMPILED SASS (sm_100) =====

	.target	sm_100

	.elftype	@"ET_EXEC"


//--------------------- .note.nv.tkinfo           --------------------------
	.section	.note.nv.tkinfo,"",@"SHT_NOTE"
	.sectionflags	@"SHF_NOTE_NV_TKINFO"
	.tkinfo
        /*0018*/ 	.word	0x00000002
        /*0030*/ 	.string	""
        /*0030*/ 	.string	"ptxas"
        /*0030*/ 	.string	"Cuda compilation tools, release 13.0, V13.0.88"
        /*0030*/ 	.string	"Build cuda_13.0.r13.0/compiler.36424714_0"
        /*0030*/ 	.string	"-arch sm_100 -m 64 "



//--------------------- .note.nv.cuinfo           --------------------------
	.section	.note.nv.cuinfo,"",@"SHT_NOTE"
	.sectionflags	@"SHF_NOTE_NV_CUINFO"
        /*0018*/ 	.short	0x0002
        /*001a*/ 	.short	0x0064
        /*001c*/ 	.short	0x0082
	.zero		2


//--------------------- .nv.info                  --------------------------
	.section	.nv.info,"",@"SHT_CUDA_INFO"
	.align	4


	//----- nvinfo : EIATTR_REGCOUNT
	.align		4
        /*0000*/ 	.byte	0x04, 0x2f
        /*0002*/ 	.short	(.L_1 - .L_0)
	.align		4
.L_0:
        /*0004*/ 	.word	index@(_ZN8dpxbench7kernels18__vimax3_s32_benchEPi)
        /*0008*/ 	.word	0x0000000a


	//----- nvinfo : EIATTR_FRAME_SIZE
	.align		4
.L_1:
        /*000c*/ 	.byte	0x04, 0x11
        /*000e*/ 	.short	(.L_3 - .L_2)
	.align		4
.L_2:
        /*0010*/ 	.word	index@(_ZN8dpxbench7kernels18__vimax3_s32_benchEPi)
        /*0014*/ 	.word	0x00000000


	//----- nvinfo : EIATTR_REGCOUNT
	.align		4
.L_3:
        /*0018*/ 	.byte	0x04, 0x2f
        /*001a*/ 	.short	(.L_5 - .L_4)
	.align		4
.L_4:
        /*001c*/ 	.word	index@(_ZN8dpxbench7kernels18__vimin3_s32_benchEPi)
        /*0020*/ 	.word	0x0000000a


	//----- nvinfo : EIATTR_FRAME_SIZE
	.align		4
.L_5:
        /*0024*/ 	.byte	0x04, 0x11
        /*0026*/ 	.short	(.L_7 - .L_6)
	.align		4
.L_6:
        /*0028*/ 	.word	index@(_ZN8dpxbench7kernels18__vimin3_s32_benchEPi)
        /*002c*/ 	.word	0x00000000


	//----- nvinfo : EIATTR_REGCOUNT
	.align		4
.L_7:
        /*0030*/ 	.byte	0x04, 0x2f
        /*0032*/ 	.short	(.L_9 - .L_8)
	.align		4
.L_8:
        /*0034*/ 	.word	index@(_ZN8dpxbench7kernels22__vimax_s32_relu_benchEPi)
        /*0038*/ 	.word	0x00000008


	//----- nvinfo : EIATTR_FRAME_SIZE
	.align		4
.L_9:
        /*003c*/ 	.byte	0x04, 0x11
        /*003e*/ 	.short	(.L_11 - .L_10)
	.align		4
.L_10:
        /*0040*/ 	.word	index@(_ZN8dpxbench7kernels22__vimax_s32_relu_benchEPi)
        /*0044*/ 	.word	0x00000000


	//----- nvinfo : EIATTR_REGCOUNT
	.align		4
.L_11:
        /*0048*/ 	.byte	0x04, 0x2f
        /*004a*/ 	.short	(.L_13 - .L_12)
	.align		4
.L_12:
        /*004c*/ 	.word	index@(_ZN8dpxbench7kernels22__vimin_s32_relu_benchEPi)
        /*0050*/ 	.word	0x00000008


	//----- nvinfo : EIATTR_FRAME_SIZE
	.align		4
.L_13:
        /*0054*/ 	.byte	0x04, 0x11
        /*0056*/ 	.short	(.L_15 - .L_14)
	.align		4
.L_14:
        /*0058*/ 	.word	index@(_ZN8dpxbench7kernels22__vimin_s32_relu_benchEPi)
        /*005c*/ 	.word	0x00000000


	//----- nvinfo : EIATTR_REGCOUNT
	.align		4
.L_15:
        /*0060*/ 	.byte	0x04, 0x2f
        /*0062*/ 	.short	(.L_17 - .L_16)
	.align		4
.L_16:
        /*0064*/ 	.word	index@(_ZN8dpxbench7kernels23__vimax3_s32_relu_benchEPi)
        /*0068*/ 	.word	0x0000000a


	//----- nvinfo : EIATTR_FRAME_SIZE
	.align		4
.L_17:
        /*006c*/ 	.byte	0x04, 0x11
        /*006e*/ 	.short	(.L_19 - .L_18)
	.align		4
.L_18:
        /*0070*/ 	.word	index@(_ZN8dpxbench7kernels23__vimax3_s32_relu_benchEPi)
        /*0074*/ 	.word	0x00000000


	//----- nvinfo : EIATTR_REGCOUNT
	.align		4
.L_19:
        /*0078*/ 	.byte	0x04, 0x2f
        /*007a*/ 	.short	(.L_21 - .L_20)
	.align		4
.L_20:
        /*007c*/ 	.word	index@(_ZN8dpxbench7kernels23__vimin3_s32_relu_benchEPi)
        /*0080*/ 	.word	0x0000000a


	//----- nvinfo : EIATTR_FRAME_SIZE
	.align		4
.L_21:
        /*0084*/ 	.byte	0x04, 0x11
        /*0086*/ 	.short	(.L_23 - .L_22)
	.align		4
.L_22:
        /*0088*/ 	.word	index@(_ZN8dpxbench7kernels23__vimin3_s32_relu_benchEPi)
        /*008c*/ 	.word	0x00000000


	//----- nvinfo : EIATTR_REGCOUNT
	.align		4
.L_23:
        /*0090*/ 	.byte	0x04, 0x2f
        /*0092*/ 	.short	(.L_25 - .L_24)
	.align		4
.L_24:
        /*0094*/ 	.word	index@(_ZN8dpxbench7kernels18__vimax3_u32_benchEPi)
        /*0098*/ 	.word	0x0000000a


	//----- nvinfo : EIATTR_FRAME_SIZE
	.align		4
.L_25:
        /*009c*/ 	.byte	0x04, 0x11
        /*009e*/ 	.short	(.L_27 - .L_26)
	.align		4
.L_26:
        /*00a0*/ 	.word	index@(_ZN8dpxbench7kernels18__vimax3_u32_benchEPi)
        /*00a4*/ 	.word	0x00000000


	//----- nvinfo : EIATTR_REGCOUNT
	.align		4
.L_27:
        /*00a8*/ 	.byte	0x04, 0x2f
        /*00aa*/ 	.short	(.L_29 - .L_28)
	.align		4
.L_28:
        /*00ac*/ 	.word	index@(_ZN8dpxbench7kernels18__vimin3_u32_benchEPi)
        /*00b0*/ 	.word	0x0000000a


	//----- nvinfo : EIATTR_FRAME_SIZE
	.align		4
.L_29:
        /*00b4*/ 	.byte	0x04, 0x11
        /*00b6*/ 	.short	(.L_31 - .L_30)
	.align		4
.L_30:
        /*00b8*/ 	.word	index@(_ZN8dpxbench7kernels18__vimin3_u32_benchEPi)
        /*00bc*/ 	.word	0x00000000


	//----- nvinfo : EIATTR_REGCOUNT
	.align		4
.L_31:
        /*00c0*/ 	.byte	0x04, 0x2f
        /*00c2*/ 	.short	(.L_33 - .L_32)
	.align		4
.L_32:
        /*00c4*/ 	.word	index@(_ZN8dpxbench7kernels20__vimax3_s16x2_benchEPi)
        /*00c8*/ 	.word	0x0000000a


	//----- nvinfo : EIATTR_FRAME_SIZE
	.align		4
.L_33:
        /*00cc*/ 	.byte	0x04, 0x11
        /*00ce*/ 	.short	(.L_35 - .L_34)
	.align		4
.L_34:
        /*00d0*/ 	.word	index@(_ZN8dpxbench7kernels20__vimax3_s16x2_benchEPi)
        /*00d4*/ 	.word	0x00000000


	//----- nvinfo : EIATTR_REGCOUNT
	.align		4
.L_35:
        /*00d8*/ 	.byte	0x04, 0x2f
        /*00da*/ 	.short	(.L_37 - .L_36)
	.align		4
.L_36:
        /*00dc*/ 	.word	index@(_ZN8dpxbench7kernels20__vimin3_s16x2_benchEPi)
        /*00e0*/ 	.word	0x0000000a


	//----- nvinfo : EIATTR_FRAME_SIZE
	.align		4
.L_37:
        /*00e4*/ 	.byte	0x04, 0x11
        /*00e6*/ 	.short	(.L_39 - .L_38)
	.align		4
.L_38:
        /*00e8*/ 	.word	index@(_ZN8dpxbench7kernels20__vimin3_s16x2_benchEPi)
        /*00ec*/ 	.word	0x00000000


	//----- nvinfo : EIATTR_REGCOUNT
	.align		4
.L_39:
        /*00f0*/ 	.byte	0x04, 0x2f
        /*00f2*/ 	.short	(.L_41 - .L_40)
	.align		4
.L_40:
        /*00f4*/ 	.word	index@(_ZN8dpxbench7kernels24__vimax_s16x2_relu_benchEPi)
        /*00f8*/ 	.word	0x00000008


	//----- nvinfo : EIATTR_FRAME_SIZE
	.align		4
.L_41:
        /*00fc*/ 	.byte	0x04, 0x11
        /*00fe*/ 	.short	(.L_43 - .L_42)
	.align		4
.L_42:
        /*0100*/ 	.word	index@(_ZN8dpxbench7kernels24__vimax_s16x2_relu_benchEPi)
        /*0104*/ 	.word	0x00000000


	//----- nvinfo : EIATTR_REGCOUNT
	.align		4
.L_43:
        /*0108*/ 	.byte	0x04, 0x2f
        /*010a*/ 	.short	(.L_45 - .L_44)
	.align		4
.L_44:
        /*010c*/ 	.word	index@(_ZN8dpxbench7kernels24__vimin_s16x2_relu_benchEPi)
        /*0110*/ 	.word	0x00000008


	//----- nvinfo : EIATTR_FRAME_SIZE
	.align		4
.L_45:
        /*0114*/ 	.byte	0x04, 0x11
        /*0116*/ 	.short	(.L_47 - .L_46)
	.align		4
.L_46:
        /*0118*/ 	.word	index@(_ZN8dpxbench7kernels24__vimin_s16x2_relu_benchEPi)
        /*011c*/ 	.word	0x00000000


	//----- nvinfo : EIATTR_REGCOUNT
	.align		4
.L_47:
        /*0120*/ 	.byte	0x04, 0x2f
        /*0122*/ 	.short	(.L_49 - .L_48)
	.align		4
.L_48:
        /*0124*/ 	.word	index@(_ZN8dpxbench7kernels25__vimax3_s16x2_relu_benchEPi)
        /*0128*/ 	.word	0x0000000a


	//----- nvinfo : EIATTR_FRAME_SIZE
	.align		4
.L_49:
        /*012c*/ 	.byte	0x04, 0x11
        /*012e*/ 	.short	(.L_51 - .L_50)
	.align		4
.L_50:
        /*0130*/ 	.word	index@(_ZN8dpxbench7kernels25__vimax3_s16x2_relu_benchEPi)
        /*0134*/ 	.word	0x00000000


	//----- nvinfo : EIATTR_REGCOUNT
	.align		4
.L_51:
        /*0138*/ 	.byte	0x04, 0x2f
        /*013a*/ 	.short	(.L_53 - .L_52)
	.align		4
.L_52:
        /*013c*/ 	.word	index@(_ZN8dpxbench7kernels25__vimin3_s16x2_relu_benchEPi)
        /*0140*/ 	.word	0x0000000a


	//----- nvinfo : EIATTR_FRAME_SIZE
	.align		4
.L_53:
        /*0144*/ 	.byte	0x04, 0x11
        /*0146*/ 	.short	(.L_55 - .L_54)
	.align		4
.L_54:
        /*0148*/ 	.word	index@(_ZN8dpxbench7kernels25__vimin3_s16x2_relu_benchEPi)
        /*014c*/ 	.word	0x00000000


	//----- nvinfo : EIATTR_REGCOUNT
	.align		4
.L_55:
        /*0150*/ 	.byte	0x04, 0x2f
        /*0152*/ 	.short	(.L_57 - .L_56)
	.align		4
.L_56:
        /*0154*/ 	.word	index@(_ZN8dpxbench7kernels20__vimax3_u16x2_benchEPi)
        /*0158*/ 	.word	0x0000000a


	//----- nvinfo : EIATTR_FRAME_SIZE
	.align		4
.L_57:
        /*015c*/ 	.byte	0x04, 0x11
        /*015e*/ 	.short	(.L_59 - .L_58)
	.align		4
.L_58:
        /*0160*/ 	.word	index@(_ZN8dpxbench7kernels20__vimax3_u16x2_benchEPi)
        /*0164*/ 	.word	0x00000000


	//----- nvinfo : EIATTR_REGCOUNT
	.align		4
.L_59:
        /*0168*/ 	.byte	0x04, 0x2f
        /*016a*/ 	.short	(.L_61 - .L_60)
	.align		4
.L_60:
        /*016c*/ 	.word	index@(_ZN8dpxbench7kernels20__vimin3_u16x2_benchEPi)
        /*0170*/ 	.word	0x0000000a


	//----- nvinfo : EIATTR_FRAME_SIZE
	.align		4
.L_61:
        /*0174*/ 	.byte	0x04, 0x11
        /*0176*/ 	.short	(.L_63 - .L_62)
	.align		4
.L_62:
        /*0178*/ 	.word	index@(_ZN8dpxbench7kernels20__vimin3_u16x2_benchEPi)
        /*017c*/ 	.word	0x00000000


	//----- nvinfo : EIATTR_REGCOUNT
	.align		4
.L_63:
        /*0180*/ 	.byte	0x04, 0x2f
        /*0182*/ 	.short	(.L_65 - .L_64)
	.align		4
.L_64:
        /*0184*/ 	.word	index@(_ZN8dpxbench7kernels18__vibmax_s32_benchEPi)
        /*0188*/ 	.word	0x00000004


	//----- nvinfo : EIATTR_FRAME_SIZE
	.align		4
.L_65:
        /*018c*/ 	.byte	0x04, 0x11
        /*018e*/ 	.short	(.L_67 - .L_66)
	.align		4
.L_66:
        /*0190*/ 	.word	index@(_ZN8dpxbench7kernels18__vibmax_s32_benchEPi)
        /*0194*/ 	.word	0x00000000


	//----- nvinfo : EIATTR_REGCOUNT
	.align		4
.L_67:
        /*0198*/ 	.byte	0x04, 0x2f
        /*019a*/ 	.short	(.L_69 - .L_68)
	.align		4
.L_68:
        /*019c*/ 	.word	index@(_ZN8dpxbench7kernels18__vibmin_s32_benchEPi)
        /*01a0*/ 	.word	0x00000004


	//----- nvinfo : EIATTR_FRAME_SIZE
	.align		4
.L_69:
        /*01a4*/ 	.byte	0x04, 0x11
        /*01a6*/ 	.short	(.L_71 - .L_70)
	.align		4
.L_70:
        /*01a8*/ 	.word	index@(_ZN8dpxbench7kernels18__vibmin_s32_benchEPi)
        /*01ac*/ 	.word	0x00000000


	//----- nvinfo : EIATTR_REGCOUNT
	.align		4
.L_71:
        /*01b0*/ 	.byte	0x04, 0x2f
        /*01b2*/ 	.short	(.L_73 - .L_72)
	.align		4
.L_72:
        /*01b4*/ 	.word	index@(_ZN8dpxbench7kernels18__vibmax_u32_benchEPi)
        /*01b8*/ 	.word	0x00000004


	//----- nvinfo : EIATTR_FRAME_SIZE
	.align		4
.L_73:
        /*01bc*/ 	.byte	0x04, 0x11
        /*01be*/ 	.short	(.L_75 - .L_74)
	.align		4
.L_74:
        /*01c0*/ 	.word	index@(_ZN8dpxbench7kernels18__vibmax_u32_benchEPi)
        /*01c4*/ 	.word	0x00000000


	//----- nvinfo : EIATTR_REGCOUNT
	.align		4
.L_75:
        /*01c8*/ 	.byte	0x04, 0x2f
        /*01ca*/ 	.short	(.L_77 - .L_76)
	.align		4
.L_76:
        /*01cc*/ 	.word	index@(_ZN8dpxbench7kernels18__vibmin_u32_benchEPi)
        /*01d0*/ 	.word	0x00000004


	//----- nvinfo : EIATTR_FRAME_SIZE
	.align		4
.L_77:
        /*01d4*/ 	.byte	0x04, 0x11
        /*01d6*/ 	.short	(.L_79 - .L_78)
	.align		4
.L_78:
        /*01d8*/ 	.word	index@(_ZN8dpxbench7kernels18__vibmin_u32_benchEPi)
        /*01dc*/ 	.word	0x00000000


	//----- nvinfo : EIATTR_REGCOUNT
	.align		4
.L_79:
        /*01e0*/ 	.byte	0x04, 0x2f
        /*01e2*/ 	.short	(.L_81 - .L_80)
	.align		4
.L_80:
        /*01e4*/ 	.word	index@(_ZN8dpxbench7kernels20__vibmax_s16x2_benchEPi)
        /*01e8*/ 	.word	0x00000004


	//----- nvinfo : EIATTR_FRAME_SIZE
	.align		4
.L_81:
        /*01ec*/ 	.byte	0x04, 0x11
        /*01ee*/ 	.short	(.L_83 - .L_82)
	.align		4
.L_82:
        /*01f0*/ 	.word	index@(_ZN8dpxbench7kernels20__vibmax_s16x2_benchEPi)
        /*01f4*/ 	.word	0x00000000


	//----- nvinfo : EIATTR_REGCOUNT
	.align		4
.L_83:
        /*01f8*/ 	.byte	0x04, 0x2f
        /*01fa*/ 	.short	(.L_85 - .L_84)
	.align		4
.L_84:
        /*01fc*/ 	.word	index@(_ZN8dpxbench7kernels20__vibmin_s16x2_benchEPi)
        /*0200*/ 	.word	0x00000004


	//----- nvinfo : EIATTR_FRAME_SIZE
	.align		4
.L_85:
        /*0204*/ 	.byte	0x04, 0x11
        /*0206*/ 	.short	(.L_87 - .L_86)
	.align		4
.L_86:
        /*0208*/ 	.word	index@(_ZN8dpxbench7kernels20__vibmin_s16x2_benchEPi)
        /*020c*/ 	.word	0x00000000


	//----- nvinfo : EIATTR_REGCOUNT
	.align		4
.L_87:
        /*0210*/ 	.byte	0x04, 0x2f
        /*0212*/ 	.short	(.L_89 - .L_88)
	.align		4
.L_88:
        /*0214*/ 	.word	index@(_ZN8dpxbench7kernels20__vibmax_u16x2_benchEPi)
        /*0218*/ 	.word	0x00000004


	//----- nvinfo : EIATTR_FRAME_SIZE
	.align		4
.L_89:
        /*021c*/ 	.byte	0x04, 0x11
        /*021e*/ 	.short	(.L_91 - .L_90)
	.align		4
.L_90:
        /*0220*/ 	.word	index@(_ZN8dpxbench7kernels20__vibmax_u16x2_benchEPi)
        /*0224*/ 	.word	0x00000000


	//----- nvinfo : EIATTR_REGCOUNT
	.align		4
.L_91:
        /*0228*/ 	.byte	0x04, 0x2f
        /*022a*/ 	.short	(.L_93 - .L_92)
	.align		4
.L_92:
        /*022c*/ 	.word	index@(_ZN8dpxbench7kernels20__vibmin_u16x2_benchEPi)
        /*0230*/ 	.word	0x00000004


	//----- nvinfo : EIATTR_FRAME_SIZE
	.align		4
.L_93:
        /*0234*/ 	.byte	0x04, 0x11
        /*0236*/ 	.short	(.L_95 - .L_94)
	.align		4
.L_94:
        /*0238*/ 	.word	index@(_ZN8dpxbench7kernels20__vibmin_u16x2_benchEPi)
        /*023c*/ 	.word	0x00000000


	//----- nvinfo : EIATTR_REGCOUNT
	.align		4
.L_95:
        /*0240*/ 	.byte	0x04, 0x2f
        /*0242*/ 	.short	(.L_97 - .L_96)
	.align		4
.L_96:
        /*0244*/ 	.word	index@(_ZN8dpxbench7kernels20__viaddmax_s32_benchEPi)
        /*0248*/ 	.word	0x0000000a


	//----- nvinfo : EIATTR_FRAME_SIZE
	.align		4
.L_97:
        /*024c*/ 	.byte	0x04, 0x11
        /*024e*/ 	.short	(.L_99 - .L_98)
	.align		4
.L_98:
        /*0250*/ 	.word	index@(_ZN8dpxbench7kernels20__viaddmax_s32_benchEPi)
        /*0254*/ 	.word	0x00000000


	//----- nvinfo : EIATTR_REGCOUNT
	.align		4
.L_99:
        /*0258*/ 	.byte	0x04, 0x2f
        /*025a*/ 	.short	(.L_101 - .L_100)
	.align		4
.L_100:
        /*025c*/ 	.word	index@(_ZN8dpxbench7kernels20__viaddmin_s32_benchEPi)
        /*0260*/ 	.word	0x0000000a


	//----- nvinfo : EIATTR_FRAME_SIZE
	.align		4
.L_101:
        /*0264*/ 	.byte	0x04, 0x11
        /*0266*/ 	.short	(.L_103 - .L_102)
	.align		4
.L_102:
        /*0268*/ 	.word	index@(_ZN8dpxbench7kernels20__viaddmin_s32_benchEPi)
        /*026c*/ 	.word	0x00000000


	//----- nvinfo : EIATTR_REGCOUNT
	.align		4
.L_103:
        /*0270*/ 	.byte	0x04, 0x2f
        /*0272*/ 	.short	(.L_105 - .L_104)
	.align		4
.L_104:
        /*0274*/ 	.word	index@(_ZN8dpxbench7kernels25__viaddmax_s32_relu_benchEPi)
        /*0278*/ 	.word	0x0000000a


	//----- nvinfo : EIATTR_FRAME_SIZE
	.align		4
.L_105:
        /*027c*/ 	.byte	0x04, 0x11
        /*027e*/ 	.short	(.L_107 - .L_106)
	.align		4
.L_106:
        /*0280*/ 	.word	index@(_ZN8dpxbench7kernels25__viaddmax_s32_relu_benchEPi)
        /*0284*/ 	.word	0x00000000


	//----- nvinfo : EIATTR_REGCOUNT
	.align		4
.L_107:
        /*0288*/ 	.byte	0x04, 0x2f
        /*028a*/ 	.short	(.L_109 - .L_108)
	.align		4
.L_108:
        /*028c*/ 	.word	index@(_ZN8dpxbench7kernels25__viaddmin_s32_relu_benchEPi)
        /*0290*/ 	.word	0x0000000a


	//----- nvinfo : EIATTR_FRAME_SIZE
	.align		4
.L_109:
        /*0294*/ 	.byte	0x04, 0x11
        /*0296*/ 	.short	(.L_111 - .L_110)
	.align		4
.L_110:
        /*0298*/ 	.word	index@(_ZN8dpxbench7kernels25__viaddmin_s32_relu_benchEPi)
        /*029c*/ 	.word	0x00000000


	//----- nvinfo : EIATTR_REGCOUNT
	.align		4
.L_111:
        /*02a0*/ 	.byte	0x04, 0x2f
        /*02a2*/ 	.short	(.L_113 - .L_112)
	.align		4
.L_112:
        /*02a4*/ 	.word	index@(_ZN8dpxbench7kernels20__viaddmax_u32_benchEPi)
        /*02a8*/ 	.word	0x0000000a


	//----- nvinfo : EIATTR_FRAME_SIZE
	.align		4
.L_113:
        /*02ac*/ 	.byte	0x04, 0x11
        /*02ae*/ 	.short	(.L_115 - .L_114)
	.align		4
.L_114:
        /*02b0*/ 	.word	index@(_ZN8dpxbench7kernels20__viaddmax_u32_benchEPi)
        /*02b4*/ 	.word	0x00000000


	//----- nvinfo : EIATTR_REGCOUNT
	.align		4
.L_115:
        /*02b8*/ 	.byte	0x04, 0x2f
        /*02ba*/ 	.short	(.L_117 - .L_116)
	.align		4
.L_116:
        /*02bc*/ 	.word	index@(_ZN8dpxbench7kernels20__viaddmin_u32_benchEPi)
        /*02c0*/ 	.word	0x0000000a


	//----- nvinfo : EIATTR_FRAME_SIZE
	.align		4
.L_117:
        /*02c4*/ 	.byte	0x04, 0x11
        /*02c6*/ 	.short	(.L_119 - .L_118)
	.align		4
.L_118:
        /*02c8*/ 	.word	index@(_ZN8dpxbench7kernels20__viaddmin_u32_benchEPi)
        /*02cc*/ 	.word	0x00000000


	//----- nvinfo : EIATTR_REGCOUNT
	.align		4
.L_119:
        /*02d0*/ 	.byte	0x04, 0x2f
        /*02d2*/ 	.short	(.L_121 - .L_120)
	.align		4
.L_120:
        /*02d4*/ 	.word	index@(_ZN8dpxbench7kernels22__viaddmax_s16x2_benchEPi)
        /*02d8*/ 	.word	0x0000000a


	//----- nvinfo : EIATTR_FRAME_SIZE
	.align		4
.L_121:
        /*02dc*/ 	.byte	0x04, 0x11
        /*02de*/ 	.short	(.L_123 - .L_122)
	.align		4
.L_122:
        /*02e0*/ 	.word	index@(_ZN8dpxbench7kernels22__viaddmax_s16x2_benchEPi)
        /*02e4*/ 	.word	0x00000000


	//----- nvinfo : EIATTR_REGCOUNT
	.align		4
.L_123:
        /*02e8*/ 	.byte	0x04, 0x2f
        /*02ea*/ 	.short	(.L_125 - .L_124)
	.align		4
.L_124:
        /*02ec*/ 	.word	index@(_ZN8dpxbench7kernels22__viaddmin_s16x2_benchEPi)
        /*02f0*/ 	.word	0x0000000a


	//----- nvinfo : EIATTR_FRAME_SIZE
	.align		4
.L_125:
        /*02f4*/ 	.byte	0x04, 0x11
        /*02f6*/ 	.short	(.L_127 - .L_126)
	.align		4
.L_126:
        /*02f8*/ 	.word	index@(_ZN8dpxbench7kernels22__viaddmin_s16x2_benchEPi)
        /*02fc*/ 	.word	0x00000000


	//----- nvinfo : EIATTR_REGCOUNT
	.align		4
.L_127:
        /*0300*/ 	.byte	0x04, 0x2f
        /*0302*/ 	.short	(.L_129 - .L_128)
	.align		4
.L_128:
        /*0304*/ 	.word	index@(_ZN8dpxbench7kernels27__viaddmax_s16x2_relu_benchEPi)
        /*0308*/ 	.word	0x0000000a


	//----- nvinfo : EIATTR_FRAME_SIZE
	.align		4
.L_129:
        /*030c*/ 	.byte	0x04, 0x11
        /*030e*/ 	.short	(.L_131 - .L_130)
	.align		4
.L_130:
        /*0310*/ 	.word	index@(_ZN8dpxbench7kernels27__viaddmax_s16x2_relu_benchEPi)
        /*0314*/ 	.word	0x00000000


	//----- nvinfo : EIATTR_REGCOUNT
	.align		4
.L_131:
        /*0318*/ 	.byte	0x04, 0x2f
        /*031a*/ 	.short	(.L_133 - .L_132)
	.align		4
.L_132:
        /*031c*/ 	.word	index@(_ZN8dpxbench7kernels27__viaddmin_s16x2_relu_benchEPi)
        /*0320*/ 	.word	0x0000000a


	//----- nvinfo : EIATTR_FRAME_SIZE
	.align		4
.L_133:
        /*0324*/ 	.byte	0x04, 0x11
        /*0326*/ 	.short	(.L_135 - .L_134)
	.align		4
.L_134:
        /*0328*/ 	.word	index@(_ZN8dpxbench7kernels27__viaddmin_s16x2_relu_benchEPi)
        /*032c*/ 	.word	0x00000000


	//----- nvinfo : EIATTR_REGCOUNT
	.align		4
.L_135:
        /*0330*/ 	.byte	0x04, 0x2f
        /*0332*/ 	.short	(.L_137 - .L_136)
	.align		4
.L_136:
        /*0334*/ 	.word	index@(_ZN8dpxbench7kernels22__viaddmax_u16x2_benchEPi)
        /*0338*/ 	.word	0x0000000a


	//----- nvinfo : EIATTR_FRAME_SIZE
	.align		4
.L_137:
        /*033c*/ 	.byte	0x04, 0x11
        /*033e*/ 	.short	(.L_139 - .L_138)
	.align		4
.L_138:
        /*0340*/ 	.word	index@(_ZN8dpxbench7kernels22__viaddmax_u16x2_benchEPi)
        /*0344*/ 	.word	0x00000000


	//----- nvinfo : EIATTR_REGCOUNT
	.align		4
.L_139:
        /*0348*/ 	.byte	0x04, 0x2f
        /*034a*/ 	.short	(.L_141 - .L_140)
	.align		4
.L_140:
        /*034c*/ 	.word	index@(_ZN8dpxbench7kernels22__viaddmin_u16x2_benchEPi)
        /*0350*/ 	.word	0x0000000a


	//----- nvinfo : EIATTR_FRAME_SIZE
	.align		4
.L_141:
        /*0354*/ 	.byte	0x04, 0x11
        /*0356*/ 	.short	(.L_143 - .L_142)
	.align		4
.L_142:
        /*0358*/ 	.word	index@(_ZN8dpxbench7kernels22__viaddmin_u16x2_benchEPi)
        /*035c*/ 	.word	0x00000000


	//----- nvinfo : EIATTR_REGCOUNT
	.align		4
.L_143:
        /*0360*/ 	.byte	0x04, 0x2f
        /*0362*/ 	.short	(.L_145 - .L_144)
	.align		4
.L_144:
        /*0364*/ 	.word	index@(_ZN8dpxbench7kernels8NW_benchEPi)
        /*0368*/ 	.word	0x0000000e


	//----- nvinfo : EIATTR_FRAME_SIZE
	.align		4
.L_145:
        /*036c*/ 	.byte	0x04, 0x11
        /*036e*/ 	.short	(.L_147 - .L_146)
	.align		4
.L_146:
        /*0370*/ 	.word	index@(_ZN8dpxbench7kernels8NW_benchEPi)
        /*0374*/ 	.word	0x00000000


	//----- nvinfo : EIATTR_REGCOUNT
	.align		4
.L_147:
        /*0378*/ 	.byte	0x04, 0x2f
        /*037a*/ 	.short	(.L_149 - .L_148)
	.align		4
.L_148:
        /*037c*/ 	.word	index@(_ZN8dpxbench7kernels9DTW_benchEPi)
        /*0380*/ 	.word	0x0000000a


	//----- nvinfo : EIATTR_FRAME_SIZE
	.align		4
.L_149:
        /*0384*/ 	.byte	0x04, 0x11
        /*0386*/ 	.short	(.L_151 - .L_150)
	.align		4
.L_150:
        /*0388*/ 	.word	index@(_ZN8dpxbench7kernels9DTW_benchEPi)
        /*038c*/ 	.word	0x00000000


	//----- nvinfo : EIATTR_REGCOUNT
	.align		4
.L_151:
        /*0390*/ 	.byte	0x04, 0x2f
        /*0392*/ 	.short	(.L_153 - .L_152)
	.align		4
.L_152:
        /*0394*/ 	.word	index@(_ZN8dpxbench7kernels13NW_bench_16x2EPi)
        /*0398*/ 	.word	0x0000000f


	//----- nvinfo : EIATTR_FRAME_SIZE
	.align		4
.L_153:
        /*039c*/ 	.byte	0x04, 0x11
        /*039e*/ 	.short	(.L_155 - .L_154)
	.align		4
.L_154:
        /*03a0*/ 	.word	index@(_ZN8dpxbench7kernels13NW_bench_16x2EPi)
        /*03a4*/ 	.word	0x00000000


	//----- nvinfo : EIATTR_REGCOUNT
	.align		4
.L_155:
        /*03a8*/ 	.byte	0x04, 0x2f
        /*03aa*/ 	.short	(.L_157 - .L_156)
	.align		4
.L_156:
        /*03ac*/ 	.word	index@(_ZN8dpxbench7kernels14DTW_bench_16x2EPi)
        /*03b0*/ 	.word	0x0000000a


	//----- nvinfo : EIATTR_FRAME_SIZE
	.align		4
.L_157:
        /*03b4*/ 	.byte	0x04, 0x11
        /*03b6*/ 	.short	(.L_159 - .L_158)
	.align		4
.L_158:
        /*03b8*/ 	.word	index@(_ZN8dpxbench7kernels14DTW_bench_16x2EPi)
        /*03bc*/ 	.word	0x00000000


	//----- nvinfo : EIATTR_MIN_STACK_SIZE
	.align		4
.L_159:
        /*03c0*/ 	.byte	0x04, 0x12
        /*03c2*/ 	.short	(.L_161 - .L_160)
	.align		4
.L_160:
        /*03c4*/ 	.word	index@(_ZN8dpxbench7kernels14DTW_bench_16x2EPi)
        /*03c8*/ 	.word	0x00000000


	//----- nvinfo : EIATTR_MIN_STACK_SIZE
	.align		4
.L_161:
        /*03cc*/ 	.byte	0x04, 0x12
        /*03ce*/ 	.short	(.L_163 - .L_162)
	.align		4
.L_162:
        /*03d0*/ 	.word	index@(_ZN8dpxbench7kernels13NW_bench_16x2EPi)
        /*03d4*/ 	.word	0x00000000


	//----- nvinfo : EIATTR_MIN_STACK_SIZE
	.align		4
.L_163:
        /*03d8*/ 	.byte	0x04, 0x12
        /*03da*/ 	.short	(.L_165 - .L_164)
	.align		4
.L_164:
        /*03dc*/ 	.word	index@(_ZN8dpxbench7kernels9DTW_benchEPi)
        /*03e0*/ 	.word	0x00000000


	//----- nvinfo : EIATTR_MIN_STACK_SIZE
	.align		4
.L_165:
        /*03e4*/ 	.byte	0x04, 0x12
        /*03e6*/ 	.short	(.L_167 - .L_166)
	.align		4
.L_166:
        /*03e8*/ 	.word	index@(_ZN8dpxbench7kernels8NW_benchEPi)
        /*03ec*/ 	.word	0x00000000


	//----- nvinfo : EIATTR_MIN_STACK_SIZE
	.align		4
.L_167:
        /*03f0*/ 	.byte	0x04, 0x12
        /*03f2*/ 	.short	(.L_169 - .L_168)
	.align		4
.L_168:
        /*03f4*/ 	.word	index@(_ZN8dpxbench7kernels22__viaddmin_u16x2_benchEPi)
        /*03f8*/ 	.word	0x00000000


	//----- nvinfo : EIATTR_MIN_STACK_SIZE
	.align		4
.L_169:
        /*03fc*/ 	.byte	0x04, 0x12
        /*03fe*/ 	.short	(.L_171 - .L_170)
	.align		4
.L_170:
        /*0400*/ 	.word	index@(_ZN8dpxbench7kernels22__viaddmax_u16x2_benchEPi)
        /*0404*/ 	.word	0x00000000


	//----- nvinfo : EIATTR_MIN_STACK_SIZE
	.align		4
.L_171:
        /*0408*/ 	.byte	0x04, 0x12
        /*040a*/ 	.short	(.L_173 - .L_172)
	.align		4
.L_172:
        /*040c*/ 	.word	index@(_ZN8dpxbench7kernels27__viaddmin_s16x2_relu_benchEPi)
        /*0410*/ 	.word	0x00000000


	//----- nvinfo : EIATTR_MIN_STACK_SIZE
	.align		4
.L_173:
        /*0414*/ 	.byte	0x04, 0x12
        /*0416*/ 	.short	(.L_175 - .L_174)
	.align		4
.L_174:
        /*0418*/ 	.word	index@(_ZN8dpxbench7kernels27__viaddmax_s16x2_relu_benchEPi)
        /*041c*/ 	.word	0x00000000


	//----- nvinfo : EIATTR_MIN_STACK_SIZE
	.align		4
.L_175:
        /*0420*/ 	.byte	0x04, 0x12
        /*0422*/ 	.short	(.L_177 - .L_176)
	.align		4
.L_176:
        /*0424*/ 	.word	index@(_ZN8dpxbench7kernels22__viaddmin_s16x2_benchEPi)
        /*0428*/ 	.word	0x00000000


	//----- nvinfo : EIATTR_MIN_STACK_SIZE
	.align		4
.L_177:
        /*042c*/ 	.byte	0x04, 0x12
        /*042e*/ 	.short	(.L_179 - .L_178)
	.align		4
.L_178:
        /*0430*/ 	.word	index@(_ZN8dpxbench7kernels22__viaddmax_s16x2_benchEPi)
        /*0434*/ 	.word	0x00000000


	//----- nvinfo : EIATTR_MIN_STACK_SIZE
	.align		4
.L_179:
        /*0438*/ 	.byte	0x04, 0x12
        /*043a*/ 	.short	(.L_181 - .L_180)
	.align		4
.L_180:
        /*043c*/ 	.word	index@(_ZN8dpxbench7kernels20__viaddmin_u32_benchEPi)
        /*0440*/ 	.word	0x00000000


	//----- nvinfo : EIATTR_MIN_STACK_SIZE
	.align		4
.L_181:
        /*0444*/ 	.byte	0x04, 0x12
        /*0446*/ 	.short	(.L_183 - .L_182)
	.align		4
.L_182:
        /*0448*/ 	.word	index@(_ZN8dpxbench7kernels20__viaddmax_u32_benchEPi)
        /*044c*/ 	.word	0x00000000


	//----- nvinfo : EIATTR_MIN_STACK_SIZE
	.align		4
.L_183:
        /*0450*/ 	.byte	0x04, 0x12
        /*0452*/ 	.short	(.L_185 - .L_184)
	.align		4
.L_184:
        /*0454*/ 	.word	index@(_ZN8dpxbench7kernels25__viaddmin_s32_relu_benchEPi)
        /*0458*/ 	.word	0x00000000


	//----- nvinfo : EIATTR_MIN_STACK_SIZE
	.align		4
.L_185:
        /*045c*/ 	.byte	0x04, 0x12
        /*045e*/ 	.short	(.L_187 - .L_186)
	.align		4
.L_186:
        /*0460*/ 	.word	index@(_ZN8dpxbench7kernels25__viaddmax_s32_relu_benchEPi)
        /*0464*/ 	.word	0x00000000


	//----- nvinfo : EIATTR_MIN_STACK_SIZE
	.align		4
.L_187:
        /*0468*/ 	.byte	0x04, 0x12
        /*046a*/ 	.short	(.L_189 - .L_188)
	.align		4
.L_188:
        /*046c*/ 	.word	index@(_ZN8dpxbench7kernels20__viaddmin_s32_benchEPi)
        /*0470*/ 	.word	0x00000000


	//----- nvinfo : EIATTR_MIN_STACK_SIZE
	.align		4
.L_189:
        /*0474*/ 	.byte	0x04, 0x12
        /*0476*/ 	.short	(.L_191 - .L_190)
	.align		4
.L_190:
        /*0478*/ 	.word	index@(_ZN8dpxbench7kernels20__viaddmax_s32_benchEPi)
        /*047c*/ 	.word	0x00000000


	//----- nvinfo : EIATTR_MIN_STACK_SIZE
	.align		4
.L_191:
        /*0480*/ 	.byte	0x04, 0x12
        /*0482*/ 	.short	(.L_193 - .L_192)
	.align		4
.L_192:
        /*0484*/ 	.word	index@(_ZN8dpxbench7kernels20__vibmin_u16x2_benchEPi)
        /*0488*/ 	.word	0x00000000


	//----- nvinfo : EIATTR_MIN_STACK_SIZE
	.align		4
.L_193:
        /*048c*/ 	.byte	0x04, 0x12
        /*048e*/ 	.short	(.L_195 - .L_194)
	.align		4
.L_194:
        /*0490*/ 	.word	index@(_ZN8dpxbench7kernels20__vibmax_u16x2_benchEPi)
        /*0494*/ 	.word	0x00000000


	//----- nvinfo : EIATTR_MIN_STACK_SIZE
	.align		4
.L_195:
        /*0498*/ 	.byte	0x04, 0x12
        /*049a*/ 	.short	(.L_197 - .L_196)
	.align		4
.L_196:
        /*049c*/ 	.word	index@(_ZN8dpxbench7kernels20__vibmin_s16x2_benchEPi)
        /*04a0*/ 	.word	0x00000000


	//----- nvinfo : EIATTR_MIN_STACK_SIZE
	.align		4
.L_197:
        /*04a4*/ 	.byte	0x04, 0x12
        /*04a6*/ 	.short	(.L_199 - .L_198)
	.align		4
.L_198:
        /*04a8*/ 	.word	index@(_ZN8dpxbench7kernels20__vibmax_s16x2_benchEPi)
        /*04ac*/ 	.word	0x00000000


	//----- nvinfo : EIATTR_MIN_STACK_SIZE
	.align		4
.L_199:
        /*04b0*/ 	.byte	0x04, 0x12
        /*04b2*/ 	.short	(.L_201 - .L_200)
	.align		4
.L_200:
        /*04b4*/ 	.word	index@(_ZN8dpxbench7kernels18__vibmin_u32_benchEPi)
        /*04b8*/ 	.word	0x00000000


	//----- nvinfo : EIATTR_MIN_STACK_SIZE
	.align		4
.L_201:
        /*04bc*/ 	.byte	0x04, 0x12
        /*04be*/ 	.short	(.L_203 - .L_202)
	.align		4
.L_202:
        /*04c0*/ 	.word	index@(_ZN8dpxbench7kernels18__vibmax_u32_benchEPi)
        /*04c4*/ 	.word	0x00000000


	//----- nvinfo : EIATTR_MIN_STACK_SIZE
	.align		4
.L_203:
        /*04c8*/ 	.byte	0x04, 0x12
        /*04ca*/ 	.short	(.L_205 - .L_204)
	.align		4
.L_204:
        /*04cc*/ 	.word	index@(_ZN8dpxbench7kernels18__vibmin_s32_benchEPi)
        /*04d0*/ 	.word	0x00000000


	//----- nvinfo : EIATTR_MIN_STACK_SIZE
	.align		4
.L_205:
        /*04d4*/ 	.byte	0x04, 0x12
        /*04d6*/ 	.short	(.L_207 - .L_206)
	.align		4
.L_206:
        /*04d8*/ 	.word	index@(_ZN8dpxbench7kernels18__vibmax_s32_benchEPi)
        /*04dc*/ 	.word	0x00000000


	//----- nvinfo : EIATTR_MIN_STACK_SIZE
	.align		4
.L_207:
        /*04e0*/ 	.byte	0x04, 0x12
        /*04e2*/ 	.short	(.L_209 - .L_208)
	.align		4
.L_208:
        /*04e4*/ 	.word	index@(_ZN8dpxbench7kernels20__vimin3_u16x2_benchEPi)
        /*04e8*/ 	.word	0x00000000


	//----- nvinfo : EIATTR_MIN_STACK_SIZE
	.align		4
.L_209:
        /*04ec*/ 	.byte	0x04, 0x12
        /*04ee*/ 	.short	(.L_211 - .L_210)
	.align		4
.L_210:
        /*04f0*/ 	.word	index@(_ZN8dpxbench7kernels20__vimax3_u16x2_benchEPi)
        /*04f4*/ 	.word	0x00000000


	//----- nvinfo : EIATTR_MIN_STACK_SIZE
	.align		4
.L_211:
        /*04f8*/ 	.byte	0x04, 0x12
        /*04fa*/ 	.short	(.L_213 - .L_212)
	.align		4
.L_212:
        /*04fc*/ 	.word	index@(_ZN8dpxbench7kernels25__vimin3_s16x2_relu_benchEPi)
        /*0500*/ 	.word	0x00000000


	//----- nvinfo : EIATTR_MIN_STACK_SIZE
	.align		4
.L_213:
        /*0504*/ 	.byte	0x04, 0x12
        /*0506*/ 	.short	(.L_215 - .L_214)
	.align		4
.L_214:
        /*0508*/ 	.word	index@(_ZN8dpxbench7kernels25__vimax3_s16x2_relu_benchEPi)
        /*050c*/ 	.word	0x00000000


	//----- nvinfo : EIATTR_MIN_STACK_SIZE
	.align		4
.L_215:
        /*0510*/ 	.byte	0x04, 0x12
        /*0512*/ 	.short	(.L_217 - .L_216)
	.align		4
.L_216:
        /*0514*/ 	.word	index@(_ZN8dpxbench7kernels24__vimin_s16x2_relu_benchEPi)
        /*0518*/ 	.word	0x00000000


	//----- nvinfo : EIATTR_MIN_STACK_SIZE
	.align		4
.L_217:
        /*051c*/ 	.byte	0x04, 0x12
        /*051e*/ 	.short	(.L_219 - .L_218)
	.align		4
.L_218:
        /*0520*/ 	.word	index@(_ZN8dpxbench7kernels24__vimax_s16x2_relu_benchEPi)
        /*0524*/ 	.word	0x00000000


	//----- nvinfo : EIATTR_MIN_STACK_SIZE
	.align		4
.L_219:
        /*0528*/ 	.byte	0x04, 0x12
        /*052a*/ 	.short	(.L_221 - .L_220)
	.align		4
.L_220:
        /*052c*/ 	.word	index@(_ZN8dpxbench7kernels20__vimin3_s16x2_benchEPi)
        /*0530*/ 	.word	0x00000000


	//----- nvinfo : EIATTR_MIN_STACK_SIZE
	.align		4
.L_221:
        /*0534*/ 	.byte	0x04, 0x12
        /*0536*/ 	.short	(.L_223 - .L_222)
	.align		4
.L_222:
        /*0538*/ 	.word	index@(_ZN8dpxbench7kernels20__vimax3_s16x2_benchEPi)
        /*053c*/ 	.word	0x00000000


	//----- nvinfo : EIATTR_MIN_STACK_SIZE
	.align		4
.L_223:
        /*0540*/ 	.byte	0x04, 0x12
        /*0542*/ 	.short	(.L_225 - .L_224)
	.align		4
.L_224:
        /*0544*/ 	.word	index@(_ZN8dpxbench7kernels18__vimin3_u32_benchEPi)
        /*0548*/ 	.word	0x00000000


	//----- nvinfo : EIATTR_MIN_STACK_SIZE
	.align		4
.L_225:
        /*054c*/ 	.byte	0x04, 0x12
        /*054e*/ 	.short	(.L_227 - .L_226)
	.align		4
.L_226:
        /*0550*/ 	.word	index@(_ZN8dpxbench7kernels18__vimax3_u32_benchEPi)
        /*0554*/ 	.word	0x00000000


	//----- nvinfo : EIATTR_MIN_STACK_SIZE
	.align		4
.L_227:
        /*0558*/ 	.byte	0x04, 0x12
        /*055a*/ 	.short	(.L_229 - .L_228)
	.align		4
.L_228:
        /*055c*/ 	.word	index@(_ZN8dpxbench7kernels23__vimin3_s32_relu_benchEPi)
        /*0560*/ 	.word	0x00000000


	//----- nvinfo : EIATTR_MIN_STACK_SIZE
	.align		4
.L_229:
        /*0564*/ 	.byte	0x04, 0x12
        /*0566*/ 	.short	(.L_231 - .L_230)
	.align		4
.L_230:
        /*0568*/ 	.word	index@(_ZN8dpxbench7kernels23__vimax3_s32_relu_benchEPi)
        /*056c*/ 	.word	0x00000000


	//----- nvinfo : EIATTR_MIN_STACK_SIZE
	.align		4
.L_231:
        /*0570*/ 	.byte	0x04, 0x12
        /*0572*/ 	.short	(.L_233 - .L_232)
	.align		4
.L_232:
        /*0574*/ 	.word	index@(_ZN8dpxbench7kernels22__vimin_s32_relu_benchEPi)
        /*0578*/ 	.word	0x00000000


	//----- nvinfo : EIATTR_MIN_STACK_SIZE
	.align		4
.L_233:
        /*057c*/ 	.byte	0x04, 0x12
        /*057e*/ 	.short	(.L_235 - .L_234)
	.align		4
.L_234:
        /*0580*/ 	.word	index@(_ZN8dpxbench7kernels22__vimax_s32_relu_benchEPi)
        /*0584*/ 	.word	0x00000000


	//----- nvinfo : EIATTR_MIN_STACK_SIZE
	.align		4
.L_235:
        /*0588*/ 	.byte	0x04, 0x12
        /*058a*/ 	.short	(.L_237 - .L_236)
	.align		4
.L_236:
        /*058c*/ 	.word	index@(_ZN8dpxbench7kernels18__vimin3_s32_benchEPi)
        /*0590*/ 	.word	0x00000000


	//----- nvinfo : EIATTR_MIN_STACK_SIZE
	.align		4
.L_237:
        /*0594*/ 	.byte	0x04, 0x12
        /*0596*/ 	.short	(.L_239 - .L_238)
	.align		4
.L_238:
        /*0598*/ 	.word	index@(_ZN8dpxbench7kernels18__vimax3_s32_benchEPi)
        /*059c*/ 	.word	0x00000000
.L_239:


//--------------------- .nv.compat                --------------------------
	.section	.nv.compat,"",@"SHT_CUDA_COMPAT_INFO"
	.align	4
        /*0000*/ 	.byte	0x02, 0x09, 0x00, 0x00, 0x02, 0x02, 0x01, 0x00, 0x02, 0x05, 0x05, 0x00, 0x03, 0x07, 0x01, 0x01
        /*0010*/ 	.byte	0x02, 0x03, 0x00, 0x00, 0x02, 0x06, 0x01, 0x00, 0x04, 0x0b, 0x08, 0x00, 0x09, 0x00, 0x00, 0x00
        /*0020*/ 	.byte	0x00, 0x00, 0x00, 0x00


//--------------------- .nv.info._ZN8dpxbench7kernels14DTW_bench_16x2EPi --------------------------
	.section	.nv.info._ZN8dpxbench7kernels14DTW_bench_16x2EPi,"",@"SHT_CUDA_INFO"
	.sectionflags	@""
	.align	4


	//----- nvinfo : EIATTR_CUDA_API_VERSION
	.align		4
        /*0000*/ 	.byte	0x04, 0x37
        /*0002*/ 	.short	(.L_241 - .L_240)
.L_240:
        /*0004*/ 	.word	0x00000082


	//----- nvinfo : EIATTR_KPARAM_INFO
	.align		4
.L_241:
        /*0008*/ 	.byte	0x04, 0x17
        /*000a*/ 	.short	(.L_243 - .L_242)
.L_242:
        /*000c*/ 	.word	0x00000000
        /*0010*/ 	.short	0x0000
        /*0012*/ 	.short	0x0000
        /*0014*/ 	.byte	0x00, 0xf5, 0x21, 0x00


	//----- nvinfo : EIATTR_SPARSE_MMA_MASK
	.align		4
.L_243:
        /*0018*/ 	.byte	0x03, 0x50
        /*001a*/ 	.short	0x0000


	//----- nvinfo : EIATTR_MAXREG_COUNT
	.align		4
        /*001c*/ 	.byte	0x03, 0x1b
        /*001e*/ 	.short	0x00ff


	//----- nvinfo : EIATTR_MERCURY_ISA_VERSION
	.align		4
        /*0020*/ 	.byte	0x03, 0x5f
        /*0022*/ 	.short	0x0101


	//----- nvinfo : EIATTR_VRC_CTA_INIT_COUNT
	.align		4
        /*0024*/ 	.byte	0x02, 0x4a
	.zero		1
	.zero		1


	//----- nvinfo : EIATTR_EXIT_INSTR_OFFSETS
	.align		4
        /*0028*/ 	.byte	0x04, 0x1c
        /*002a*/ 	.short	(.L_245 - .L_244)


	//   ....[0]....
.L_244:
        /*002c*/ 	.word	0x00000120


	//----- nvinfo : EIATTR_CBANK_PARAM_SIZE
	.align		4
.L_245:
        /*0030*/ 	.byte	0x03, 0x19
        /*0032*/ 	.short	0x0008


	//----- nvinfo : EIATTR_PARAM_CBANK
	.align		4
        /*0034*/ 	.byte	0x04, 0x0a
        /*0036*/ 	.short	(.L_247 - .L_246)
	.align		4
.L_246:
        /*0038*/ 	.word	index@(.nv.constant0._ZN8dpxbench7kernels14DTW_bench_16x2EPi)
        /*003c*/ 	.short	0x0380
        /*003e*/ 	.short	0x0008


	//----- nvinfo : EIATTR_SW_WAR
	.align		4
.L_247:
        /*0040*/ 	.byte	0x04, 0x36
        /*0042*/ 	.short	(.L_249 - .L_248)
.L_248:
        /*0044*/ 	.word	0x00000008
.L_249:


//--------------------- .nv.info._ZN8dpxbench7kernels13NW_bench_16x2EPi --------------------------
	.section	.nv.info._ZN8dpxbench7kernels13NW_bench_16x2EPi,"",@"SHT_CUDA_INFO"
	.sectionflags	@""
	.align	4


	//----- nvinfo : EIATTR_CUDA_API_VERSION
	.align		4
        /*0000*/ 	.byte	0x04, 0x37
        /*0002*/ 	.short	(.L_251 - .L_250)
.L_250:
        /*0004*/ 	.word	0x00000082


	//----- nvinfo : EIATTR_KPARAM_INFO
	.align		4
.L_251:
        /*0008*/ 	.byte	0x04, 0x17
        /*000a*/ 	.short	(.L_253 - .L_252)
.L_252:
        /*000c*/ 	.word	0x00000000
        /*0010*/ 	.short	0x0000
        /*0012*/ 	.short	0x0000
        /*0014*/ 	.byte	0x00, 0xf5, 0x21, 0x00


	//----- nvinfo : EIATTR_SPARSE_MMA_MASK
	.align		4
.L_253:
        /*0018*/ 	.byte	0x03, 0x50
        /*001a*/ 	.short	0x0000


	//----- nvinfo : EIATTR_MAXREG_COUNT
	.align		4
        /*001c*/ 	.byte	0x03, 0x1b
        /*001e*/ 	.short	0x00ff


	//----- nvinfo : EIATTR_MERCURY_ISA_VERSION
	.align		4
        /*0020*/ 	.byte	0x03, 0x5f
        /*0022*/ 	.short	0x0101


	//----- nvinfo : EIATTR_VRC_CTA_INIT_COUNT
	.align		4
        /*0024*/ 	.byte	0x02, 0x4a
	.zero		1
	.zero		1


	//----- nvinfo : EIATTR_EXIT_INSTR_OFFSETS
	.align		4
        /*0028*/ 	.byte	0x04, 0x1c
        /*002a*/ 	.short	(.L_255 - .L_254)


	//   ....[0]....
.L_254:
        /*002c*/ 	.word	0x00000180


	//----- nvinfo : EIATTR_CBANK_PARAM_SIZE
	.align		4
.L_255:
        /*0030*/ 	.byte	0x03, 0x19
        /*0032*/ 	.short	0x0008


	//----- nvinfo : EIATTR_PARAM_CBANK
	.align		4
        /*0034*/ 	.byte	0x04, 0x0a
        /*0036*/ 	.short	(.L_257 - .L_256)
	.align		4
.L_256:
        /*0038*/ 	.word	index@(.nv.constant0._ZN8dpxbench7kernels13NW_bench_16x2EPi)
        /*003c*/ 	.short	0x0380
        /*003e*/ 	.short	0x0008


	//----- nvinfo : EIATTR_SW_WAR
	.align		4
.L_257:
        /*0040*/ 	.byte	0x04, 0x36
        /*0042*/ 	.short	(.L_259 - .L_258)
.L_258:
        /*0044*/ 	.word	0x00000008
.L_259:


//--------------------- .nv.info._ZN8dpxbench7kernels9DTW_benchEPi --------------------------
	.section	.nv.info._ZN8dpxbench7kernels9DTW_benchEPi,"",@"SHT_CUDA_INFO"
	.sectionflags	@""
	.align	4


	//----- nvinfo : EIATTR_CUDA_API_VERSION
	.align		4
        /*0000*/ 	.byte	0x04, 0x37
        /*0002*/ 	.short	(.L_261 - .L_260)
.L_260:
        /*0004*/ 	.word	0x00000082


	//----- nvinfo : EIATTR_KPARAM_INFO
	.align		4
.L_261:
        /*0008*/ 	.byte	0x04, 0x17
        /*000a*/ 	.short	(.L_263 - .L_262)
.L_262:
        /*000c*/ 	.word	0x00000000
        /*0010*/ 	.short	0x0000
        /*0012*/ 	.short	0x0000
        /*0014*/ 	.byte	0x00, 0xf5, 0x21, 0x00


	//----- nvinfo : EIATTR_SPARSE_MMA_MASK
	.align		4
.L_263:
        /*0018*/ 	.byte	0x03, 0x50
        /*001a*/ 	.short	0x0000


	//----- nvinfo : EIATTR_MAXREG_COUNT
	.align		4
        /*001c*/ 	.byte	0x03, 0x1b
        /*001e*/ 	.short	0x00ff


	//----- nvinfo : EIATTR_MERCURY_ISA_VERSION
	.align		4
        /*0020*/ 	.byte	0x03, 0x5f
        /*0022*/ 	.short	0x0101


	//----- nvinfo : EIATTR_VRC_CTA_INIT_COUNT
	.align		4
        /*0024*/ 	.byte	0x02, 0x4a
	.zero		1
	.zero		1


	//----- nvinfo : EIATTR_EXIT_INSTR_OFFSETS
	.align		4
        /*0028*/ 	.byte	0x04, 0x1c
        /*002a*/ 	.short	(.L_265 - .L_264)


	//   ....[0]....
.L_264:
        /*002c*/ 	.word	0x00000120


	//----- nvinfo : EIATTR_CBANK_PARAM_SIZE
	.align		4
.L_265:
        /*0030*/ 	.byte	0x03, 0x19
        /*0032*/ 	.short	0x0008


	//----- nvinfo : EIATTR_PARAM_CBANK
	.align		4
        /*0034*/ 	.byte	0x04, 0x0a
        /*0036*/ 	.short	(.L_267 - .L_266)
	.align		4
.L_266:
        /*0038*/ 	.word	index@(.nv.constant0._ZN8dpxbench7kernels9DTW_benchEPi)
        /*003c*/ 	.short	0x0380
        /*003e*/ 	.short	0x0008


	//----- nvinfo : EIATTR_SW_WAR
	.align		4
.L_267:
        /*0040*/ 	.byte	0x04, 0x36
        /*0042*/ 	.short	(.L_269 - .L_268)
.L_268:
        /*0044*/ 	.word	0x00000008
.L_269:


//--------------------- .nv.info._ZN8dpxbench7kernels8NW_benchEPi --------------------------
	.section	.nv.info._ZN8dpxbench7kernels8NW_benchEPi,"",@"SHT_CUDA_INFO"
	.sectionflags	@""
	.align	4


	//----- nvinfo : EIATTR_CUDA_API_VERSION
	.align		4
        /*0000*/ 	.byte	0x04, 0x37
        /*0002*/ 	.short	(.L_271 - .L_270)
.L_270:
        /*0004*/ 	.word	0x00000082


	//----- nvinfo : EIATTR_KPARAM_INFO
	.align		4
.L_271:
        /*0008*/ 	.byte	0x04, 0x17
        /*000a*/ 	.short	(.L_273 - .L_272)
.L_272:
        /*000c*/ 	.word	0x00000000
        /*0010*/ 	.short	0x0000
        /*0012*/ 	.short	0x0000
        /*0014*/ 	.byte	0x00, 0xf5, 0x21, 0x00


	//----- nvinfo : EIATTR_SPARSE_MMA_MASK
	.align		4
.L_273:
        /*0018*/ 	.byte	0x03, 0x50
        /*001a*/ 	.short	0x0000


	//----- nvinfo : EIATTR_MAXREG_COUNT
	.align		4
        /*001c*/ 	.byte	0x03, 0x1b
        /*001e*/ 	.short	0x00ff


	//----- nvinfo : EIATTR_MERCURY_ISA_VERSION
	.align		4
        /*0020*/ 	.byte	0x03, 0x5f
        /*0022*/ 	.short	0x0101


	//----- nvinfo : EIATTR_VRC_CTA_INIT_COUNT
	.align		4
        /*0024*/ 	.byte	0x02, 0x4a
	.zero		1
	.zero		1


	//----- nvinfo : EIATTR_EXIT_INSTR_OFFSETS
	.align		4
        /*0028*/ 	.byte	0x04, 0x1c
        /*002a*/ 	.short	(.L_275 - .L_274)


	//   ....[0]....
.L_274:
        /*002c*/ 	.word	0x00000170


	//----- nvinfo : EIATTR_CBANK_PARAM_SIZE
	.align		4
.L_275:
        /*0030*/ 	.byte	0x03, 0x19
        /*0032*/ 	.short	0x0008


	//----- nvinfo : EIATTR_PARAM_CBANK
	.align		4
        /*0034*/ 	.byte	0x04, 0x0a
        /*0036*/ 	.short	(.L_277 - .L_276)
	.align		4
.L_276:
        /*0038*/ 	.word	index@(.nv.constant0._ZN8dpxbench7kernels8NW_benchEPi)
        /*003c*/ 	.short	0x0380
        /*003e*/ 	.short	0x0008


	//----- nvinfo : EIATTR_SW_WAR
	.align		4
.L_277:
        /*0040*/ 	.byte	0x04, 0x36
        /*0042*/ 	.short	(.L_279 - .L_278)
.L_278:
        /*0044*/ 	.word	0x00000008
.L_279:


//--------------------- .nv.info._ZN8dpxbench7kernels22__viaddmin_u16x2_benchEPi --------------------------
	.section	.nv.info._ZN8dpxbench7kernels22__viaddmin_u16x2_benchEPi,"",@"SHT_CUDA_INFO"
	.sectionflags	@""
	.align	4


	//----- nvinfo : EIATTR_CUDA_API_VERSION
	.align		4
        /*0000*/ 	.byte	0x04, 0x37
        /*0002*/ 	.short	(.L_281 - .L_280)
.L_280:
        /*0004*/ 	.word	0x00000082


	//----- nvinfo : EIATTR_KPARAM_INFO
	.align		4
.L_281:
        /*0008*/ 	.byte	0x04, 0x17
        /*000a*/ 	.short	(.L_283 - .L_282)
.L_282:
        /*000c*/ 	.word	0x00000000
        /*0010*/ 	.short	0x0000
        /*0012*/ 	.short	0x0000
        /*0014*/ 	.byte	0x00, 0xf5, 0x21, 0x00


	//----- nvinfo : EIATTR_SPARSE_MMA_MASK
	.align		4
.L_283:
        /*0018*/ 	.byte	0x03, 0x50
        /*001a*/ 	.short	0x0000


	//----- nvinfo : EIATTR_MAXREG_COUNT
	.align		4
        /*001c*/ 	.byte	0x03, 0x1b
        /*001e*/ 	.short	0x00ff


	//----- nvinfo : EIATTR_MERCURY_ISA_VERSION
	.align		4
        /*0020*/ 	.byte	0x03, 0x5f
        /*0022*/ 	.short	0x0101


	//----- nvinfo : EIATTR_VRC_CTA_INIT_COUNT
	.align		4
        /*0024*/ 	.byte	0x02, 0x4a
	.zero		1
	.zero		1


	//----- nvinfo : EIATTR_EXIT_INSTR_OFFSETS
	.align		4
        /*0028*/ 	.byte	0x04, 0x1c
        /*002a*/ 	.short	(.L_285 - .L_284)


	//   ....[0]....
.L_284:
        /*002c*/ 	.word	0x000000f0


	//----- nvinfo : EIATTR_CBANK_PARAM_SIZE
	.align		4
.L_285:
        /*0030*/ 	.byte	0x03, 0x19
        /*0032*/ 	.short	0x0008


	//----- nvinfo : EIATTR_PARAM_CBANK
	.align		4
        /*0034*/ 	.byte	0x04, 0x0a
        /*0036*/ 	.short	(.L_287 - .L_286)
	.align		4
.L_286:
        /*0038*/ 	.word	index@(.nv.constant0._ZN8dpxbench7kernels22__viaddmin_u16x2_benchEPi)
        /*003c*/ 	.short	0x0380
        /*003e*/ 	.short	0x0008


	//----- nvinfo : EIATTR_SW_WAR
	.align		4
.L_287:
        /*0040*/ 	.byte	0x04, 0x36
        /*0042*/ 	.short	(.L_289 - .L_288)
.L_288:
        /*0044*/ 	.word	0x00000008
.L_289:


//--------------------- .nv.info._ZN8dpxbench7kernels22__viaddmax_u16x2_benchEPi --------------------------
	.section	.nv.info._ZN8dpxbench7kernels22__viaddmax_u16x2_benchEPi,"",@"SHT_CUDA_INFO"
	.sectionflags	@""
	.align	4


	//----- nvinfo : EIATTR_CUDA_API_VERSION
	.align		4
        /*0000*/ 	.byte	0x04, 0x37
        /*0002*/ 	.short	(.L_291 - .L_290)
.L_290:
        /*0004*/ 	.word	0x00000082


	//----- nvinfo : EIATTR_KPARAM_INFO
	.align		4
.L_291:
        /*0008*/ 	.byte	0x04, 0x17
        /*000a*/ 	.short	(.L_293 - .L_292)
.L_292:
        /*000c*/ 	.word	0x00000000
        /*0010*/ 	.short	0x0000
        /*0012*/ 	.short	0x0000
        /*0014*/ 	.byte	0x00, 0xf5, 0x21, 0x00


	//----- nvinfo : EIATTR_SPARSE_MMA_MASK
	.align		4
.L_293:
        /*0018*/ 	.byte	0x03, 0x50
        /*001a*/ 	.short	0x0000


	//----- nvinfo : EIATTR_MAXREG_COUNT
	.align		4
        /*001c*/ 	.byte	0x03, 0x1b
        /*001e*/ 	.short	0x00ff


	//----- nvinfo : EIATTR_MERCURY_ISA_VERSION
	.align		4
        /*0020*/ 	.byte	0x03, 0x5f
        /*0022*/ 	.short	0x0101


	//----- nvinfo : EIATTR_VRC_CTA_INIT_COUNT
	.align		4
        /*0024*/ 	.byte	0x02, 0x4a
	.zero		1
	.zero		1


	//----- nvinfo : EIATTR_EXIT_INSTR_OFFSETS
	.align		4
        /*0028*/ 	.byte	0x04, 0x1c
        /*002a*/ 	.short	(.L_295 - .L_294)


	//   ....[0]....
.L_294:
        /*002c*/ 	.word	0x000000f0


	//----- nvinfo : EIATTR_CBANK_PARAM_SIZE
	.align		4
.L_295:
        /*0030*/ 	.byte	0x03, 0x19
        /*0032*/ 	.short	0x0008


	//----- nvinfo : EIATTR_PARAM_CBANK
	.align		4
        /*0034*/ 	.byte	0x04, 0x0a
        /*0036*/ 	.short	(.L_297 - .L_296)
	.align		4
.L_296:
        /*0038*/ 	.word	index@(.nv.constant0._ZN8dpxbench7kernels22__viaddmax_u16x2_benchEPi)
        /*003c*/ 	.short	0x0380
        /*003e*/ 	.short	0x0008


	//----- nvinfo : EIATTR_SW_WAR
	.align		4
.L_297:
        /*0040*/ 	.byte	0x04, 0x36
        /*0042*/ 	.short	(.L_299 - .L_298)
.L_298:
        /*0044*/ 	.word	0x00000008
.L_299:


//--------------------- .nv.info._ZN8dpxbench7kernels27__viaddmin_s16x2_relu_benchEPi --------------------------
	.section	.nv.info._ZN8dpxbench7kernels27__viaddmin_s16x2_relu_benchEPi,"",@"SHT_CUDA_INFO"
	.sectionflags	@""
	.align	4


	//----- nvinfo : EIATTR_CUDA_API_VERSION
	.align		4
        /*0000*/ 	.byte	0x04, 0x37
        /*0002*/ 	.short	(.L_301 - .L_300)
.L_300:
        /*0004*/ 	.word	0x00000082


	//----- nvinfo : EIATTR_KPARAM_INFO
	.align		4
.L_301:
        /*0008*/ 	.byte	0x04, 0x17
        /*000a*/ 	.short	(.L_303 - .L_302)
.L_302:
        /*000c*/ 	.word	0x00000000
        /*0010*/ 	.short	0x0000
        /*0012*/ 	.short	0x0000
        /*0014*/ 	.byte	0x00, 0xf5, 0x21, 0x00


	//----- nvinfo : EIATTR_SPARSE_MMA_MASK
	.align		4
.L_303:
        /*0018*/ 	.byte	0x03, 0x50
        /*001a*/ 	.short	0x0000


	//----- nvinfo : EIATTR_MAXREG_COUNT
	.align		4
        /*001c*/ 	.byte	0x03, 0x1b
        /*001e*/ 	.short	0x00ff


	//----- nvinfo : EIATTR_MERCURY_ISA_VERSION
	.align		4
        /*0020*/ 	.byte	0x03, 0x5f
        /*0022*/ 	.short	0x0101


	//----- nvinfo : EIATTR_VRC_CTA_INIT_COUNT
	.align		4
        /*0024*/ 	.byte	0x02, 0x4a
	.zero		1
	.zero		1


	//----- nvinfo : EIATTR_EXIT_INSTR_OFFSETS
	.align		4
        /*0028*/ 	.byte	0x04, 0x1c
        /*002a*/ 	.short	(.L_305 - .L_304)


	//   ....[0]....
.L_304:
        /*002c*/ 	.word	0x000000f0


	//----- nvinfo : EIATTR_CBANK_PARAM_SIZE
	.align		4
.L_305:
        /*0030*/ 	.byte	0x03, 0x19
        /*0032*/ 	.short	0x0008


	//----- nvinfo : EIATTR_PARAM_CBANK
	.align		4
        /*0034*/ 	.byte	0x04, 0x0a
        /*0036*/ 	.short	(.L_307 - .L_306)
	.align		4
.L_306:
        /*0038*/ 	.word	index@(.nv.constant0._ZN8dpxbench7kernels27__viaddmin_s16x2_relu_benchEPi)
        /*003c*/ 	.short	0x0380
        /*003e*/ 	.short	0x0008


	//----- nvinfo : EIATTR_SW_WAR
	.align		4
.L_307:
        /*0040*/ 	.byte	0x04, 0x36
        /*0042*/ 	.short	(.L_309 - .L_308)
.L_308:
        /*0044*/ 	.word	0x00000008
.L_309:


//--------------------- .nv.info._ZN8dpxbench7kernels27__viaddmax_s16x2_relu_benchEPi --------------------------
	.section	.nv.info._ZN8dpxbench7kernels27__viaddmax_s16x2_relu_benchEPi,"",@"SHT_CUDA_INFO"
	.sectionflags	@""
	.align	4


	//----- nvinfo : EIATTR_CUDA_API_VERSION
	.align		4
        /*0000*/ 	.byte	0x04, 0x37
        /*0002*/ 	.short	(.L_311 - .L_310)
.L_310:
        /*0004*/ 	.word	0x00000082


	//----- nvinfo : EIATTR_KPARAM_INFO
	.align		4
.L_311:
        /*0008*/ 	.byte	0x04, 0x17
        /*000a*/ 	.short	(.L_313 - .L_312)
.L_312:
        /*000c*/ 	.word	0x00000000
        /*0010*/ 	.short	0x0000
        /*0012*/ 	.short	0x0000
        /*0014*/ 	.byte	0x00, 0xf5, 0x21, 0x00


	//----- nvinfo : EIATTR_SPARSE_MMA_MASK
	.align		4
.L_313:
        /*0018*/ 	.byte	0x03, 0x50
        /*001a*/ 	.short	0x0000


	//----- nvinfo : EIATTR_MAXREG_COUNT
	.align		4
        /*001c*/ 	.byte	0x03, 0x1b
        /*001e*/ 	.short	0x00ff


	//----- nvinfo : EIATTR_MERCURY_ISA_VERSION
	.align		4
        /*0020*/ 	.byte	0x03, 0x5f
        /*0022*/ 	.short	0x0101


	//----- nvinfo : EIATTR_VRC_CTA_INIT_COUNT
	.align		4
        /*0024*/ 	.byte	0x02, 0x4a
	.zero		1
	.zero		1


	//----- nvinfo : EIATTR_EXIT_INSTR_OFFSETS
	.align		4
        /*0028*/ 	.byte	0x04, 0x1c
        /*002a*/ 	.short	(.L_315 - .L_314)


	//   ....[0]....
.L_314:
        /*002c*/ 	.word	0x000000f0


	//----- nvinfo : EIATTR_CBANK_PARAM_SIZE
	.align		4
.L_315:
        /*0030*/ 	.byte	0x03, 0x19
        /*0032*/ 	.short	0x0008


	//----- nvinfo : EIATTR_PARAM_CBANK
	.align		4
        /*0034*/ 	.byte	0x04, 0x0a
        /*0036*/ 	.short	(.L_317 - .L_316)
	.align		4
.L_316:
        /*0038*/ 	.word	index@(.nv.constant0._ZN8dpxbench7kernels27__viaddmax_s16x2_relu_benchEPi)
        /*003c*/ 	.short	0x0380
        /*003e*/ 	.short	0x0008


	//----- nvinfo : EIATTR_SW_WAR
	.align		4
.L_317:
        /*0040*/ 	.byte	0x04, 0x36
        /*0042*/ 	.short	(.L_319 - .L_318)
.L_318:
        /*0044*/ 	.word	0x00000008
.L_319:


//--------------------- .nv.info._ZN8dpxbench7kernels22__viaddmin_s16x2_benchEPi --------------------------
	.section	.nv.info._ZN8dpxbench7kernels22__viaddmin_s16x2_benchEPi,"",@"SHT_CUDA_INFO"
	.sectionflags	@""
	.align	4


	//----- nvinfo : EIATTR_CUDA_API_VERSION
	.align		4
        /*0000*/ 	.byte	0x04, 0x37
        /*0002*/ 	.short	(.L_321 - .L_320)
.L_320:
        /*0004*/ 	.word	0x00000082


	//----- nvinfo : EIATTR_KPARAM_INFO
	.align		4
.L_321:
        /*0008*/ 	.byte	0x04, 0x17
        /*000a*/ 	.short	(.L_323 - .L_322)
.L_322:
        /*000c*/ 	.word	0x00000000
        /*0010*/ 	.short	0x0000
        /*0012*/ 	.short	0x0000
        /*0014*/ 	.byte	0x00, 0xf5, 0x21, 0x00


	//----- nvinfo : EIATTR_SPARSE_MMA_MASK
	.align		4
.L_323:
        /*0018*/ 	.byte	0x03, 0x50
        /*001a*/ 	.short	0x0000


	//----- nvinfo : EIATTR_MAXREG_COUNT
	.align		4
        /*001c*/ 	.byte	0x03, 0x1b
        /*001e*/ 	.short	0x00ff


	//----- nvinfo : EIATTR_MERCURY_ISA_VERSION
	.align		4
        /*0020*/ 	.byte	0x03, 0x5f
        /*0022*/ 	.short	0x0101


	//----- nvinfo : EIATTR_VRC_CTA_INIT_COUNT
	.align		4
        /*0024*/ 	.byte	0x02, 0x4a
	.zero		1
	.zero		1


	//----- nvinfo : EIATTR_EXIT_INSTR_OFFSETS
	.align		4
        /*0028*/ 	.byte	0x04, 0x1c
        /*002a*/ 	.short	(.L_325 - .L_324)


	//   ....[0]....
.L_324:
        /*002c*/ 	.word	0x000000f0


	//----- nvinfo : EIATTR_CBANK_PARAM_SIZE
	.align		4
.L_325:
        /*0030*/ 	.byte	0x03, 0x19
        /*0032*/ 	.short	0x0008


	//----- nvinfo : EIATTR_PARAM_CBANK
	.align		4
        /*0034*/ 	.byte	0x04, 0x0a
        /*0036*/ 	.short	(.L_327 - .L_326)
	.align		4
.L_326:
        /*0038*/ 	.word	index@(.nv.constant0._ZN8dpxbench7kernels22__viaddmin_s16x2_benchEPi)
        /*003c*/ 	.short	0x0380
        /*003e*/ 	.short	0x0008


	//----- nvinfo : EIATTR_SW_WAR
	.align		4
.L_327:
        /*0040*/ 	.byte	0x04, 0x36
        /*0042*/ 	.short	(.L_329 - .L_328)
.L_328:
        /*0044*/ 	.word	0x00000008
.L_329:


//--------------------- .nv.info._ZN8dpxbench7kernels22__viaddmax_s16x2_benchEPi --------------------------
	.section	.nv.info._ZN8dpxbench7kernels22__viaddmax_s16x2_benchEPi,"",@"SHT_CUDA_INFO"
	.sectionflags	@""
	.align	4


	//----- nvinfo : EIATTR_CUDA_API_VERSION
	.align		4
        /*0000*/ 	.byte	0x04, 0x37
        /*0002*/ 	.short	(.L_331 - .L_330)
.L_330:
        /*0004*/ 	.word	0x00000082


	//----- nvinfo : EIATTR_KPARAM_INFO
	.align		4
.L_331:
        /*0008*/ 	.byte	0x04, 0x17
        /*000a*/ 	.short	(.L_333 - .L_332)
.L_332:
        /*000c*/ 	.word	0x00000000
        /*0010*/ 	.short	0x0000
        /*0012*/ 	.short	0x0000
        /*0014*/ 	.byte	0x00, 0xf5, 0x21, 0x00


	//----- nvinfo : EIATTR_SPARSE_MMA_MASK
	.align		4
.L_333:
        /*0018*/ 	.byte	0x03, 0x50
        /*001a*/ 	.short	0x0000


	//----- nvinfo : EIATTR_MAXREG_COUNT
	.align		4
        /*001c*/ 	.byte	0x03, 0x1b
        /*001e*/ 	.short	0x00ff


	//----- nvinfo : EIATTR_MERCURY_ISA_VERSION
	.align		4
        /*0020*/ 	.byte	0x03, 0x5f
        /*0022*/ 	.short	0x0101


	//----- nvinfo : EIATTR_VRC_CTA_INIT_COUNT
	.align		4
        /*0024*/ 	.byte	0x02, 0x4a
	.zero		1
	.zero		1


	//----- nvinfo : EIATTR_EXIT_INSTR_OFFSETS
	.align		4
        /*0028*/ 	.byte	0x04, 0x1c
        /*002a*/ 	.short	(.L_335 - .L_334)


	//   ....[0]....
.L_334:
        /*002c*/ 	.word	0x000000f0


	//----- nvinfo : EIATTR_CBANK_PARAM_SIZE
	.align		4
.L_335:
        /*0030*/ 	.byte	0x03, 0x19
        /*0032*/ 	.short	0x0008


	//----- nvinfo : EIATTR_PARAM_CBANK
	.align		4
        /*0034*/ 	.byte	0x04, 0x0a
        /*0036*/ 	.short	(.L_337 - .L_336)
	.align		4
.L_336:
        /*0038*/ 	.word	index@(.nv.constant0._ZN8dpxbench7kernels22__viaddmax_s16x2_benchEPi)
        /*003c*/ 	.short	0x0380
        /*003e*/ 	.short	0x0008


	//----- nvinfo : EIATTR_SW_WAR
	.align		4
.L_337:
        /*0040*/ 	.byte	0x04, 0x36
        /*0042*/ 	.short	(.L_339 - .L_338)
.L_338:
        /*0044*/ 	.word	0x00000008
.L_339:


//--------------------- .nv.info._ZN8dpxbench7kernels20__viaddmin_u32_benchEPi --------------------------
	.section	.nv.info._ZN8dpxbench7kernels20__viaddmin_u32_benchEPi,"",@"SHT_CUDA_INFO"
	.sectionflags	@""
	.align	4


	//----- nvinfo : EIATTR_CUDA_API_VERSION
	.align		4
        /*0000*/ 	.byte	0x04, 0x37
        /*0002*/ 	.short	(.L_341 - .L_340)
.L_340:
        /*0004*/ 	.word	0x00000082


	//----- nvinfo : EIATTR_KPARAM_INFO
	.align		4
.L_341:
        /*0008*/ 	.byte	0x04, 0x17
        /*000a*/ 	.short	(.L_343 - .L_342)
.L_342:
        /*000c*/ 	.word	0x00000000
        /*0010*/ 	.short	0x0000
        /*0012*/ 	.short	0x0000
        /*0014*/ 	.byte	0x00, 0xf5, 0x21, 0x00


	//----- nvinfo : EIATTR_SPARSE_MMA_MASK
	.align		4
.L_343:
        /*0018*/ 	.byte	0x03, 0x50
        /*001a*/ 	.short	0x0000


	//----- nvinfo : EIATTR_MAXREG_COUNT
	.align		4
        /*001c*/ 	.byte	0x03, 0x1b
        /*001e*/ 	.short	0x00ff


	//----- nvinfo : EIATTR_MERCURY_ISA_VERSION
	.align		4
        /*0020*/ 	.byte	0x03, 0x5f
        /*0022*/ 	.short	0x0101


	//----- nvinfo : EIATTR_VRC_CTA_INIT_COUNT
	.align		4
        /*0024*/ 	.byte	0x02, 0x4a
	.zero		1
	.zero		1


	//----- nvinfo : EIATTR_EXIT_INSTR_OFFSETS
	.align		4
        /*0028*/ 	.byte	0x04, 0x1c
        /*002a*/ 	.short	(.L_345 - .L_344)


	//   ....[0]....
.L_344:
        /*002c*/ 	.word	0x000000f0


	//----- nvinfo : EIATTR_CBANK_PARAM_SIZE
	.align		4
.L_345:
        /*0030*/ 	.byte	0x03, 0x19
        /*0032*/ 	.short	0x0008


	//----- nvinfo : EIATTR_PARAM_CBANK
	.align		4
        /*0034*/ 	.byte	0x04, 0x0a
        /*0036*/ 	.short	(.L_347 - .L_346)
	.align		4
.L_346:
        /*0038*/ 	.word	index@(.nv.constant0._ZN8dpxbench7kernels20__viaddmin_u32_benchEPi)
        /*003c*/ 	.short	0x0380
        /*003e*/ 	.short	0x0008


	//----- nvinfo : EIATTR_SW_WAR
	.align		4
.L_347:
        /*0040*/ 	.byte	0x04, 0x36
        /*0042*/ 	.short	(.L_349 - .L_348)
.L_348:
        /*0044*/ 	.word	0x00000008
.L_349:


//--------------------- .nv.info._ZN8dpxbench7kernels20__viaddmax_u32_benchEPi --------------------------
	.section	.nv.info._ZN8dpxbench7kernels20__viaddmax_u32_benchEPi,"",@"SHT_CUDA_INFO"
	.sectionflags	@""
	.align	4


	//----- nvinfo : EIATTR_CUDA_API_VERSION
	.align		4
        /*0000*/ 	.byte	0x04, 0x37
        /*0002*/ 	.short	(.L_351 - .L_350)
.L_350:
        /*0004*/ 	.word	0x00000082


	//----- nvinfo : EIATTR_KPARAM_INFO
	.align		4
.L_351:
        /*0008*/ 	.byte	0x04, 0x17
        /*000a*/ 	.short	(.L_353 - .L_352)
.L_352:
        /*000c*/ 	.word	0x00000000
        /*0010*/ 	.short	0x0000
        /*0012*/ 	.short	0x0000
        /*0014*/ 	.byte	0x00, 0xf5, 0x21, 0x00


	//----- nvinfo : EIATTR_SPARSE_MMA_MASK
	.align		4
.L_353:
        /*0018*/ 	.byte	0x03, 0x50
        /*001a*/ 	.short	0x0000


	//----- nvinfo : EIATTR_MAXREG_COUNT
	.align		4
        /*001c*/ 	.byte	0x03, 0x1b
        /*001e*/ 	.short	0x00ff


	//----- nvinfo : EIATTR_MERCURY_ISA_VERSION
	.align		4
        /*0020*/ 	.byte	0x03, 0x5f
        /*0022*/ 	.short	0x0101


	//----- nvinfo : EIATTR_VRC_CTA_INIT_COUNT
	.align		4
        /*0024*/ 	.byte	0x02, 0x4a
	.zero		1
	.zero		1


	//----- nvinfo : EIATTR_EXIT_INSTR_OFFSETS
	.align		4
        /*0028*/ 	.byte	0x04, 0x1c
        /*002a*/ 	.short	(.L_355 - .L_354)


	//   ....[0]....
.L_354:
        /*002c*/ 	.word	0x000000f0


	//----- nvinfo : EIATTR_CBANK_PARAM_SIZE
	.align		4
.L_355:
        /*0030*/ 	.byte	0x03, 0x19
        /*0032*/ 	.short	0x0008


	//----- nvinfo : EIATTR_PARAM_CBANK
	.align		4
        /*0034*/ 	.byte	0x04, 0x0a
        /*0036*/ 	.short	(.L_357 - .L_356)
	.align		4
.L_356:
        /*0038*/ 	.word	index@(.nv.constant0._ZN8dpxbench7kernels20__viaddmax_u32_benchEPi)
        /*003c*/ 	.short	0x0380
        /*003e*/ 	.short	0x0008


	//----- nvinfo : EIATTR_SW_WAR
	.align		4
.L_357:
        /*0040*/ 	.byte	0x04, 0x36
        /*0042*/ 	.short	(.L_359 - .L_358)
.L_358:
        /*0044*/ 	.word	0x00000008
.L_359:


//--------------------- .nv.info._ZN8dpxbench7kernels25__viaddmin_s32_relu_benchEPi --------------------------
	.section	.nv.info._ZN8dpxbench7kernels25__viaddmin_s32_relu_benchEPi,"",@"SHT_CUDA_INFO"
	.sectionflags	@""
	.align	4


	//----- nvinfo : EIATTR_CUDA_API_VERSION
	.align		4
        /*0000*/ 	.byte	0x04, 0x37
        /*0002*/ 	.short	(.L_361 - .L_360)
.L_360:
        /*0004*/ 	.word	0x00000082


	//----- nvinfo : EIATTR_KPARAM_INFO
	.align		4
.L_361:
        /*0008*/ 	.byte	0x04, 0x17
        /*000a*/ 	.short	(.L_363 - .L_362)
.L_362:
        /*000c*/ 	.word	0x00000000
        /*0010*/ 	.short	0x0000
        /*0012*/ 	.short	0x0000
        /*0014*/ 	.byte	0x00, 0xf5, 0x21, 0x00


	//----- nvinfo : EIATTR_SPARSE_MMA_MASK
	.align		4
.L_363:
        /*0018*/ 	.byte	0x03, 0x50
        /*001a*/ 	.short	0x0000


	//----- nvinfo : EIATTR_MAXREG_COUNT
	.align		4
        /*001c*/ 	.byte	0x03, 0x1b
        /*001e*/ 	.short	0x00ff


	//----- nvinfo : EIATTR_MERCURY_ISA_VERSION
	.align		4
        /*0020*/ 	.byte	0x03, 0x5f
        /*0022*/ 	.short	0x0101


	//----- nvinfo : EIATTR_VRC_CTA_INIT_COUNT
	.align		4
        /*0024*/ 	.byte	0x02, 0x4a
	.zero		1
	.zero		1


	//----- nvinfo : EIATTR_EXIT_INSTR_OFFSETS
	.align		4
        /*0028*/ 	.byte	0x04, 0x1c
        /*002a*/ 	.short	(.L_365 - .L_364)


	//   ....[0]....
.L_364:
        /*002c*/ 	.word	0x000000f0


	//----- nvinfo : EIATTR_CBANK_PARAM_SIZE
	.align		4
.L_365:
        /*0030*/ 	.byte	0x03, 0x19
        /*0032*/ 	.short	0x0008


	//----- nvinfo : EIATTR_PARAM_CBANK
	.align		4
        /*0034*/ 	.byte	0x04, 0x0a
        /*0036*/ 	.short	(.L_367 - .L_366)
	.align		4
.L_366:
        /*0038*/ 	.word	index@(.nv.constant0._ZN8dpxbench7kernels25__viaddmin_s32_relu_benchEPi)
        /*003c*/ 	.short	0x0380
        /*003e*/ 	.short	0x0008


	//----- nvinfo : EIATTR_SW_WAR
	.align		4
.L_367:
        /*0040*/ 	.byte	0x04, 0x36
        /*0042*/ 	.short	(.L_369 - .L_368)
.L_368:
        /*0044*/ 	.word	0x00000008
.L_369:


//--------------------- .nv.info._ZN8dpxbench7kernels25__viaddmax_s32_relu_benchEPi --------------------------
	.section	.nv.info._ZN8dpxbench7kernels25__viaddmax_s32_relu_benchEPi,"",@"SHT_CUDA_INFO"
	.sectionflags	@""
	.align	4


	//----- nvinfo : EIATTR_CUDA_API_VERSION
	.align		4
        /*0000*/ 	.byte	0x04, 0x37
        /*0002*/ 	.short	(.L_371 - .L_370)
.L_370:
        /*0004*/ 	.word	0x00000082


	//----- nvinfo : EIATTR_KPARAM_INFO
	.align		4
.L_371:
        /*0008*/ 	.byte	0x04, 0x17
        /*000a*/ 	.short	(.L_373 - .L_372)
.L_372:
        /*000c*/ 	.word	0x00000000
        /*0010*/ 	.short	0x0000
        /*0012*/ 	.short	0x0000
        /*0014*/ 	.byte	0x00, 0xf5, 0x21, 0x00


	//----- nvinfo : EIATTR_SPARSE_MMA_MASK
	.align		4
.L_373:
        /*0018*/ 	.byte	0x03, 0x50
        /*001a*/ 	.short	0x0000


	//----- nvinfo : EIATTR_MAXREG_COUNT
	.align		4
        /*001c*/ 	.byte	0x03, 0x1b
        /*001e*/ 	.short	0x00ff


	//----- nvinfo : EIATTR_MERCURY_ISA_VERSION
	.align		4
        /*0020*/ 	.byte	0x03, 0x5f
        /*0022*/ 	.short	0x0101


	//----- nvinfo : EIATTR_VRC_CTA_INIT_COUNT
	.align		4
        /*0024*/ 	.byte	0x02, 0x4a
	.zero		1
	.zero		1


	//----- nvinfo : EIATTR_EXIT_INSTR_OFFSETS
	.align		4
        /*0028*/ 	.byte	0x04, 0x1c
        /*002a*/ 	.short	(.L_375 - .L_374)


	//   ....[0]....
.L_374:
        /*002c*/ 	.word	0x000000f0


	//----- nvinfo : EIATTR_CBANK_PARAM_SIZE
	.align		4
.L_375:
        /*0030*/ 	.byte	0x03, 0x19
        /*0032*/ 	.short	0x0008


	//----- nvinfo : EIATTR_PARAM_CBANK
	.align		4
        /*0034*/ 	.byte	0x04, 0x0a
        /*0036*/ 	.short	(.L_377 - .L_376)
	.align		4
.L_376:
        /*0038*/ 	.word	index@(.nv.constant0._ZN8dpxbench7kernels25__viaddmax_s32_relu_benchEPi)
        /*003c*/ 	.short	0x0380
        /*003e*/ 	.short	0x0008


	//----- nvinfo : EIATTR_SW_WAR
	.align		4
.L_377:
        /*0040*/ 	.byte	0x04, 0x36
        /*0042*/ 	.short	(.L_379 - .L_378)
.L_378:
        /*0044*/ 	.word	0x00000008
.L_379:


//--------------------- .nv.info._ZN8dpxbench7kernels20__viaddmin_s32_benchEPi --------------------------
	.section	.nv.info._ZN8dpxbench7kernels20__viaddmin_s32_benchEPi,"",@"SHT_CUDA_INFO"
	.sectionflags	@""
	.align	4


	//----- nvinfo : EIATTR_CUDA_API_VERSION
	.align		4
        /*0000*/ 	.byte	0x04, 0x37
        /*0002*/ 	.short	(.L_381 - .L_380)
.L_380:
        /*0004*/ 	.word	0x00000082


	//----- nvinfo : EIATTR_KPARAM_INFO
	.align		4
.L_381:
        /*0008*/ 	.byte	0x04, 0x17
        /*000a*/ 	.short	(.L_383 - .L_382)
.L_382:
        /*000c*/ 	.word	0x00000000
        /*0010*/ 	.short	0x0000
        /*0012*/ 	.short	0x0000
        /*0014*/ 	.byte	0x00, 0xf5, 0x21, 0x00


	//----- nvinfo : EIATTR_SPARSE_MMA_MASK
	.align		4
.L_383:
        /*0018*/ 	.byte	0x03, 0x50
        /*001a*/ 	.short	0x0000


	//----- nvinfo : EIATTR_MAXREG_COUNT
	.align		4
        /*001c*/ 	.byte	0x03, 0x1b
        /*001e*/ 	.short	0x00ff


	//----- nvinfo : EIATTR_MERCURY_ISA_VERSION
	.align		4
        /*0020*/ 	.byte	0x03, 0x5f
        /*0022*/ 	.short	0x0101


	//----- nvinfo : EIATTR_VRC_CTA_INIT_COUNT
	.align		4
        /*0024*/ 	.byte	0x02, 0x4a
	.zero		1
	.zero		1


	//----- nvinfo : EIATTR_EXIT_INSTR_OFFSETS
	.align		4
        /*0028*/ 	.byte	0x04, 0x1c
        /*002a*/ 	.short	(.L_385 - .L_384)


	//   ....[0]....
.L_384:
        /*002c*/ 	.word	0x000000f0


	//----- nvinfo : EIATTR_CBANK_PARAM_SIZE
	.align		4
.L_385:
        /*0030*/ 	.byte	0x03, 0x19
        /*0032*/ 	.short	0x0008


	//----- nvinfo : EIATTR_PARAM_CBANK
	.align		4
        /*0034*/ 	.byte	0x04, 0x0a
        /*0036*/ 	.short	(.L_387 - .L_386)
	.align		4
.L_386:
        /*0038*/ 	.word	index@(.nv.constant0._ZN8dpxbench7kernels20__viaddmin_s32_benchEPi)
        /*003c*/ 	.short	0x0380
        /*003e*/ 	.short	0x0008


	//----- nvinfo : EIATTR_SW_WAR
	.align		4
.L_387:
        /*0040*/ 	.byte	0x04, 0x36
        /*0042*/ 	.short	(.L_389 - .L_388)
.L_388:
        /*0044*/ 	.word	0x00000008
.L_389:


//--------------------- .nv.info._ZN8dpxbench7kernels20__viaddmax_s32_benchEPi --------------------------
	.section	.nv.info._ZN8dpxbench7kernels20__viaddmax_s32_benchEPi,"",@"SHT_CUDA_INFO"
	.sectionflags	@""
	.align	4


	//----- nvinfo : EIATTR_CUDA_API_VERSION
	.align		4
        /*0000*/ 	.byte	0x04, 0x37
        /*0002*/ 	.short	(.L_391 - .L_390)
.L_390:
        /*0004*/ 	.word	0x00000082


	//----- nvinfo : EIATTR_KPARAM_INFO
	.align		4
.L_391:
        /*0008*/ 	.byte	0x04, 0x17
        /*000a*/ 	.short	(.L_393 - .L_392)
.L_392:
        /*000c*/ 	.word	0x00000000
        /*0010*/ 	.short	0x0000
        /*0012*/ 	.short	0x0000
        /*0014*/ 	.byte	0x00, 0xf5, 0x21, 0x00


	//----- nvinfo : EIATTR_SPARSE_MMA_MASK
	.align		4
.L_393:
        /*0018*/ 	.byte	0x03, 0x50
        /*001a*/ 	.short	0x0000


	//----- nvinfo : EIATTR_MAXREG_COUNT
	.align		4
        /*001c*/ 	.byte	0x03, 0x1b
        /*001e*/ 	.short	0x00ff


	//----- nvinfo : EIATTR_MERCURY_ISA_VERSION
	.align		4
        /*0020*/ 	.byte	0x03, 0x5f
        /*0022*/ 	.short	0x0101


	//----- nvinfo : EIATTR_VRC_CTA_INIT_COUNT
	.align		4
        /*0024*/ 	.byte	0x02, 0x4a
	.zero		1
	.zero		1


	//----- nvinfo : EIATTR_EXIT_INSTR_OFFSETS
	.align		4
        /*0028*/ 	.byte	0x04, 0x1c
        /*002a*/ 	.short	(.L_395 - .L_394)


	//   ....[0]....
.L_394:
        /*002c*/ 	.word	0x000000f0


	//----- nvinfo : EIATTR_CBANK_PARAM_SIZE
	.align		4
.L_395:
        /*0030*/ 	.byte	0x03, 0x19
        /*0032*/ 	.short	0x0008


	//----- nvinfo : EIATTR_PARAM_CBANK
	.align		4
        /*0034*/ 	.byte	0x04, 0x0a
        /*0036*/ 	.short	(.L_397 - .L_396)
	.align		4
.L_396:
        /*0038*/ 	.word	index@(.nv.constant0._ZN8dpxbench7kernels20__viaddmax_s32_benchEPi)
        /*003c*/ 	.short	0x0380
        /*003e*/ 	.short	0x0008


	//----- nvinfo : EIATTR_SW_WAR
	.align		4
.L_397:
        /*0040*/ 	.byte	0x04, 0x36
        /*0042*/ 	.short	(.L_399 - .L_398)
.L_398:
        /*0044*/ 	.word	0x00000008
.L_399:


//--------------------- .nv.info._ZN8dpxbench7kernels20__vibmin_u16x2_benchEPi --------------------------
	.section	.nv.info._ZN8dpxbench7kernels20__vibmin_u16x2_benchEPi,"",@"SHT_CUDA_INFO"
	.sectionflags	@""
	.align	4


	//----- nvinfo : EIATTR_CUDA_API_VERSION
	.align		4
        /*0000*/ 	.byte	0x04, 0x37
        /*0002*/ 	.short	(.L_401 - .L_400)
.L_400:
        /*0004*/ 	.word	0x00000082


	//----- nvinfo : EIATTR_KPARAM_INFO
	.align		4
.L_401:
        /*0008*/ 	.byte	0x04, 0x17
        /*000a*/ 	.short	(.L_403 - .L_402)
.L_402:
        /*000c*/ 	.word	0x00000000
        /*0010*/ 	.short	0x0000
        /*0012*/ 	.short	0x0000
        /*0014*/ 	.byte	0x00, 0xf5, 0x21, 0x00


	//----- nvinfo : EIATTR_SPARSE_MMA_MASK
	.align		4
.L_403:
        /*0018*/ 	.byte	0x03, 0x50
        /*001a*/ 	.short	0x0000


	//----- nvinfo : EIATTR_MAXREG_COUNT
	.align		4
        /*001c*/ 	.byte	0x03, 0x1b
        /*001e*/ 	.short	0x00ff


	//----- nvinfo : EIATTR_MERCURY_ISA_VERSION
	.align		4
        /*0020*/ 	.byte	0x03, 0x5f
        /*0022*/ 	.short	0x0101


	//----- nvinfo : EIATTR_VRC_CTA_INIT_COUNT
	.align		4
        /*0024*/ 	.byte	0x02, 0x4a
	.zero		1
	.zero		1


	//----- nvinfo : EIATTR_EXIT_INSTR_OFFSETS
	.align		4
        /*0028*/ 	.byte	0x04, 0x1c
        /*002a*/ 	.short	(.L_405 - .L_404)


	//   ....[0]....
.L_404:
        /*002c*/ 	.word	0x00000010


	//----- nvinfo : EIATTR_CBANK_PARAM_SIZE
	.align		4
.L_405:
        /*0030*/ 	.byte	0x03, 0x19
        /*0032*/ 	.short	0x0008


	//----- nvinfo : EIATTR_PARAM_CBANK
	.align		4
        /*0034*/ 	.byte	0x04, 0x0a
        /*0036*/ 	.short	(.L_407 - .L_406)
	.align		4
.L_406:
        /*0038*/ 	.word	index@(.nv.constant0._ZN8dpxbench7kernels20__vibmin_u16x2_benchEPi)
        /*003c*/ 	.short	0x0380
        /*003e*/ 	.short	0x0008


	//----- nvinfo : EIATTR_SW_WAR
	.align		4
.L_407:
        /*0040*/ 	.byte	0x04, 0x36
        /*0042*/ 	.short	(.L_409 - .L_408)
.L_408:
        /*0044*/ 	.word	0x00000008
.L_409:


//--------------------- .nv.info._ZN8dpxbench7kernels20__vibmax_u16x2_benchEPi --------------------------
	.section	.nv.info._ZN8dpxbench7kernels20__vibmax_u16x2_benchEPi,"",@"SHT_CUDA_INFO"
	.sectionflags	@""
	.align	4


	//----- nvinfo : EIATTR_CUDA_API_VERSION
	.align		4
        /*0000*/ 	.byte	0x04, 0x37
        /*0002*/ 	.short	(.L_411 - .L_410)
.L_410:
        /*0004*/ 	.word	0x00000082


	//----- nvinfo : EIATTR_KPARAM_INFO
	.align		4
.L_411:
        /*0008*/ 	.byte	0x04, 0x17
        /*000a*/ 	.short	(.L_413 - .L_412)
.L_412:
        /*000c*/ 	.word	0x00000000
        /*0010*/ 	.short	0x0000
        /*0012*/ 	.short	0x0000
        /*0014*/ 	.byte	0x00, 0xf5, 0x21, 0x00


	//----- nvinfo : EIATTR_SPARSE_MMA_MASK
	.align		4
.L_413:
        /*0018*/ 	.byte	0x03, 0x50
        /*001a*/ 	.short	0x0000


	//----- nvinfo : EIATTR_MAXREG_COUNT
	.align		4
        /*001c*/ 	.byte	0x03, 0x1b
        /*001e*/ 	.short	0x00ff


	//----- nvinfo : EIATTR_MERCURY_ISA_VERSION
	.align		4
        /*0020*/ 	.byte	0x03, 0x5f
        /*0022*/ 	.short	0x0101


	//----- nvinfo : EIATTR_VRC_CTA_INIT_COUNT
	.align		4
        /*0024*/ 	.byte	0x02, 0x4a
	.zero		1
	.zero		1


	//----- nvinfo : EIATTR_EXIT_INSTR_OFFSETS
	.align		4
        /*0028*/ 	.byte	0x04, 0x1c
        /*002a*/ 	.short	(.L_415 - .L_414)


	//   ....[0]....
.L_414:
        /*002c*/ 	.word	0x00000010


	//----- nvinfo : EIATTR_CBANK_PARAM_SIZE
	.align		4
.L_415:
        /*0030*/ 	.byte	0x03, 0x19
        /*0032*/ 	.short	0x0008


	//----- nvinfo : EIATTR_PARAM_CBANK
	.align		4
        /*0034*/ 	.byte	0x04, 0x0a
        /*0036*/ 	.short	(.L_417 - .L_416)
	.align		4
.L_416:
        /*0038*/ 	.word	index@(.nv.constant0._ZN8dpxbench7kernels20__vibmax_u16x2_benchEPi)
        /*003c*/ 	.short	0x0380
        /*003e*/ 	.short	0x0008


	//----- nvinfo : EIATTR_SW_WAR
	.align		4
.L_417:
        /*0040*/ 	.byte	0x04, 0x36
        /*0042*/ 	.short	(.L_419 - .L_418)
.L_418:
        /*0044*/ 	.word	0x00000008
.L_419:


//--------------------- .nv.info._ZN8dpxbench7kernels20__vibmin_s16x2_benchEPi --------------------------
	.section	.nv.info._ZN8dpxbench7kernels20__vibmin_s16x2_benchEPi,"",@"SHT_CUDA_INFO"
	.sectionflags	@""
	.align	4


	//----- nvinfo : EIATTR_CUDA_API_VERSION
	.align		4
        /*0000*/ 	.byte	0x04, 0x37
        /*0002*/ 	.short	(.L_421 - .L_420)
.L_420:
        /*0004*/ 	.word	0x00000082


	//----- nvinfo : EIATTR_KPARAM_INFO
	.align		4
.L_421:
        /*0008*/ 	.byte	0x04, 0x17
        /*000a*/ 	.short	(.L_423 - .L_422)
.L_422:
        /*000c*/ 	.word	0x00000000
        /*0010*/ 	.short	0x0000
        /*0012*/ 	.short	0x0000
        /*0014*/ 	.byte	0x00, 0xf5, 0x21, 0x00


	//----- nvinfo : EIATTR_SPARSE_MMA_MASK
	.align		4
.L_423:
        /*0018*/ 	.byte	0x03, 0x50
        /*001a*/ 	.short	0x0000


	//----- nvinfo : EIATTR_MAXREG_COUNT
	.align		4
        /*001c*/ 	.byte	0x03, 0x1b
        /*001e*/ 	.short	0x00ff


	//----- nvinfo : EIATTR_MERCURY_ISA_VERSION
	.align		4
        /*0020*/ 	.byte	0x03, 0x5f
        /*0022*/ 	.short	0x0101


	//----- nvinfo : EIATTR_VRC_CTA_INIT_COUNT
	.align		4
        /*0024*/ 	.byte	0x02, 0x4a
	.zero		1
	.zero		1


	//----- nvinfo : EIATTR_EXIT_INSTR_OFFSETS
	.align		4
        /*0028*/ 	.byte	0x04, 0x1c
        /*002a*/ 	.short	(.L_425 - .L_424)


	//   ....[0]....
.L_424:
        /*002c*/ 	.word	0x00000010


	//----- nvinfo : EIATTR_CBANK_PARAM_SIZE
	.align		4
.L_425:
        /*0030*/ 	.byte	0x03, 0x19
        /*0032*/ 	.short	0x0008


	//----- nvinfo : EIATTR_PARAM_CBANK
	.align		4
        /*0034*/ 	.byte	0x04, 0x0a
        /*0036*/ 	.short	(.L_427 - .L_426)
	.align		4
.L_426:
        /*0038*/ 	.word	index@(.nv.constant0._ZN8dpxbench7kernels20__vibmin_s16x2_benchEPi)
        /*003c*/ 	.short	0x0380
        /*003e*/ 	.short	0x0008


	//----- nvinfo : EIATTR_SW_WAR
	.align		4
.L_427:
        /*0040*/ 	.byte	0x04, 0x36
        /*0042*/ 	.short	(.L_429 - .L_428)
.L_428:
        /*0044*/ 	.word	0x00000008
.L_429:


//--------------------- .nv.info._ZN8dpxbench7kernels20__vibmax_s16x2_benchEPi --------------------------
	.section	.nv.info._ZN8dpxbench7kernels20__vibmax_s16x2_benchEPi,"",@"SHT_CUDA_INFO"
	.sectionflags	@""
	.align	4


	//----- nvinfo : EIATTR_CUDA_API_VERSION
	.align		4
        /*0000*/ 	.byte	0x04, 0x37
        /*0002*/ 	.short	(.L_431 - .L_430)
.L_430:
        /*0004*/ 	.word	0x00000082


	//----- nvinfo : EIATTR_KPARAM_INFO
	.align		4
.L_431:
        /*0008*/ 	.byte	0x04, 0x17
        /*000a*/ 	.short	(.L_433 - .L_432)
.L_432:
        /*000c*/ 	.word	0x00000000
        /*0010*/ 	.short	0x0000
        /*0012*/ 	.short	0x0000
        /*0014*/ 	.byte	0x00, 0xf5, 0x21, 0x00


	//----- nvinfo : EIATTR_SPARSE_MMA_MASK
	.align		4
.L_433:
        /*0018*/ 	.byte	0x03, 0x50
        /*001a*/ 	.short	0x0000


	//----- nvinfo : EIATTR_MAXREG_COUNT
	.align		4
        /*001c*/ 	.byte	0x03, 0x1b
        /*001e*/ 	.short	0x00ff


	//----- nvinfo : EIATTR_MERCURY_ISA_VERSION
	.align		4
        /*0020*/ 	.byte	0x03, 0x5f
        /*0022*/ 	.short	0x0101


	//----- nvinfo : EIATTR_VRC_CTA_INIT_COUNT
	.align		4
        /*0024*/ 	.byte	0x02, 0x4a
	.zero		1
	.zero		1


	//----- nvinfo : EIATTR_EXIT_INSTR_OFFSETS
	.align		4
        /*0028*/ 	.byte	0x04, 0x1c
        /*002a*/ 	.short	(.L_435 - .L_434)


	//   ....[0]....
.L_434:
        /*002c*/ 	.word	0x00000010


	//----- nvinfo : EIATTR_CBANK_PARAM_SIZE
	.align		4
.L_435:
        /*0030*/ 	.byte	0x03, 0x19
        /*0032*/ 	.short	0x0008


	//----- nvinfo : EIATTR_PARAM_CBANK
	.align		4
        /*0034*/ 	.byte	0x04, 0x0a
        /*0036*/ 	.short	(.L_437 - .L_436)
	.align		4
.L_436:
        /*0038*/ 	.word	index@(.nv.constant0._ZN8dpxbench7kernels20__vibmax_s16x2_benchEPi)
        /*003c*/ 	.short	0x0380
        /*003e*/ 	.short	0x0008


	//----- nvinfo : EIATTR_SW_WAR
	.align		4
.L_437:
        /*0040*/ 	.byte	0x04, 0x36
        /*0042*/ 	.short	(.L_439 - .L_438)
.L_438:
        /*0044*/ 	.word	0x00000008
.L_439:


//--------------------- .nv.info._ZN8dpxbench7kernels18__vibmin_u32_benchEPi --------------------------
	.section	.nv.info._ZN8dpxbench7kernels18__vibmin_u32_benchEPi,"",@"SHT_CUDA_INFO"
	.sectionflags	@""
	.align	4


	//----- nvinfo : EIATTR_CUDA_API_VERSION
	.align		4
        /*0000*/ 	.byte	0x04, 0x37
        /*0002*/ 	.short	(.L_441 - .L_440)
.L_440:
        /*0004*/ 	.word	0x00000082


	//----- nvinfo : EIATTR_KPARAM_INFO
	.align		4
.L_441:
        /*0008*/ 	.byte	0x04, 0x17
        /*000a*/ 	.short	(.L_443 - .L_442)
.L_442:
        /*000c*/ 	.word	0x00000000
        /*0010*/ 	.short	0x0000
        /*0012*/ 	.short	0x0000
        /*0014*/ 	.byte	0x00, 0xf5, 0x21, 0x00


	//----- nvinfo : EIATTR_SPARSE_MMA_MASK
	.align		4
.L_443:
        /*0018*/ 	.byte	0x03, 0x50
        /*001a*/ 	.short	0x0000


	//----- nvinfo : EIATTR_MAXREG_COUNT
	.align		4
        /*001c*/ 	.byte	0x03, 0x1b
        /*001e*/ 	.short	0x00ff


	//----- nvinfo : EIATTR_MERCURY_ISA_VERSION
	.align		4
        /*0020*/ 	.byte	0x03, 0x5f
        /*0022*/ 	.short	0x0101


	//----- nvinfo : EIATTR_VRC_CTA_INIT_COUNT
	.align		4
        /*0024*/ 	.byte	0x02, 0x4a
	.zero		1
	.zero		1


	//----- nvinfo : EIATTR_EXIT_INSTR_OFFSETS
	.align		4
        /*0028*/ 	.byte	0x04, 0x1c
        /*002a*/ 	.short	(.L_445 - .L_444)


	//   ....[0]....
.L_444:
        /*002c*/ 	.word	0x00000010


	//----- nvinfo : EIATTR_CBANK_PARAM_SIZE
	.align		4
.L_445:
        /*0030*/ 	.byte	0x03, 0x19
        /*0032*/ 	.short	0x0008


	//----- nvinfo : EIATTR_PARAM_CBANK
	.align		4
        /*0034*/ 	.byte	0x04, 0x0a
        /*0036*/ 	.short	(.L_447 - .L_446)
	.align		4
.L_446:
        /*0038*/ 	.word	index@(.nv.constant0._ZN8dpxbench7kernels18__vibmin_u32_benchEPi)
        /*003c*/ 	.short	0x0380
        /*003e*/ 	.short	0x0008


	//----- nvinfo : EIATTR_SW_WAR
	.align		4
.L_447:
        /*0040*/ 	.byte	0x04, 0x36
        /*0042*/ 	.short	(.L_449 - .L_448)
.L_448:
        /*0044*/ 	.word	0x00000008
.L_449:


//--------------------- .nv.info._ZN8dpxbench7kernels18__vibmax_u32_benchEPi --------------------------
	.section	.nv.info._ZN8dpxbench7kernels18__vibmax_u32_benchEPi,"",@"SHT_CUDA_INFO"
	.sectionflags	@""
	.align	4


	//----- nvinfo : EIATTR_CUDA_API_VERSION
	.align		4
        /*0000*/ 	.byte	0x04, 0x37
        /*0002*/ 	.short	(.L_451 - .L_450)
.L_450:
        /*0004*/ 	.word	0x00000082


	//----- nvinfo : EIATTR_KPARAM_INFO
	.align		4
.L_451:
        /*0008*/ 	.byte	0x04, 0x17
        /*000a*/ 	.short	(.L_453 - .L_452)
.L_452:
        /*000c*/ 	.word	0x00000000
        /*0010*/ 	.short	0x0000
        /*0012*/ 	.short	0x0000
        /*0014*/ 	.byte	0x00, 0xf5, 0x21, 0x00


	//----- nvinfo : EIATTR_SPARSE_MMA_MASK
	.align		4
.L_453:
        /*0018*/ 	.byte	0x03, 0x50
        /*001a*/ 	.short	0x0000


	//----- nvinfo : EIATTR_MAXREG_COUNT
	.align		4
        /*001c*/ 	.byte	0x03, 0x1b
        /*001e*/ 	.short	0x00ff


	//----- nvinfo : EIATTR_MERCURY_ISA_VERSION
	.align		4
        /*0020*/ 	.byte	0x03, 0x5f
        /*0022*/ 	.short	0x0101


	//----- nvinfo : EIATTR_VRC_CTA_INIT_COUNT
	.align		4
        /*0024*/ 	.byte	0x02, 0x4a
	.zero		1
	.zero		1


	//----- nvinfo : EIATTR_EXIT_INSTR_OFFSETS
	.align		4
        /*0028*/ 	.byte	0x04, 0x1c
        /*002a*/ 	.short	(.L_455 - .L_454)


	//   ....[0]....
.L_454:
        /*002c*/ 	.word	0x00000010


	//----- nvinfo : EIATTR_CBANK_PARAM_SIZE
	.align		4
.L_455:
        /*0030*/ 	.byte	0x03, 0x19
        /*0032*/ 	.short	0x0008


	//----- nvinfo : EIATTR_PARAM_CBANK
	.align		4
        /*0034*/ 	.byte	0x04, 0x0a
        /*0036*/ 	.short	(.L_457 - .L_456)
	.align		4
.L_456:
        /*0038*/ 	.word	index@(.nv.constant0._ZN8dpxbench7kernels18__vibmax_u32_benchEPi)
        /*003c*/ 	.short	0x0380
        /*003e*/ 	.short	0x0008


	//----- nvinfo : EIATTR_SW_WAR
	.align		4
.L_457:
        /*0040*/ 	.byte	0x04, 0x36
        /*0042*/ 	.short	(.L_459 - .L_458)
.L_458:
        /*0044*/ 	.word	0x00000008
.L_459:


//--------------------- .nv.info._ZN8dpxbench7kernels18__vibmin_s32_benchEPi --------------------------
	.section	.nv.info._ZN8dpxbench7kernels18__vibmin_s32_benchEPi,"",@"SHT_CUDA_INFO"
	.sectionflags	@""
	.align	4


	//----- nvinfo : EIATTR_CUDA_API_VERSION
	.align		4
        /*0000*/ 	.byte	0x04, 0x37
        /*0002*/ 	.short	(.L_461 - .L_460)
.L_460:
        /*0004*/ 	.word	0x00000082


	//----- nvinfo : EIATTR_KPARAM_INFO
	.align		4
.L_461:
        /*0008*/ 	.byte	0x04, 0x17
        /*000a*/ 	.short	(.L_463 - .L_462)
.L_462:
        /*000c*/ 	.word	0x00000000
        /*0010*/ 	.short	0x0000
        /*0012*/ 	.short	0x0000
        /*0014*/ 	.byte	0x00, 0xf5, 0x21, 0x00


	//----- nvinfo : EIATTR_SPARSE_MMA_MASK
	.align		4
.L_463:
        /*0018*/ 	.byte	0x03, 0x50
        /*001a*/ 	.short	0x0000


	//----- nvinfo : EIATTR_MAXREG_COUNT
	.align		4
        /*001c*/ 	.byte	0x03, 0x1b
        /*001e*/ 	.short	0x00ff


	//----- nvinfo : EIATTR_MERCURY_ISA_VERSION
	.align		4
        /*0020*/ 	.byte	0x03, 0x5f
        /*0022*/ 	.short	0x0101


	//----- nvinfo : EIATTR_VRC_CTA_INIT_COUNT
	.align		4
        /*0024*/ 	.byte	0x02, 0x4a
	.zero		1
	.zero		1


	//----- nvinfo : EIATTR_EXIT_INSTR_OFFSETS
	.align		4
        /*0028*/ 	.byte	0x04, 0x1c
        /*002a*/ 	.short	(.L_465 - .L_464)


	//   ....[0]....
.L_464:
        /*002c*/ 	.word	0x00000010


	//----- nvinfo : EIATTR_CBANK_PARAM_SIZE
	.align		4
.L_465:
        /*0030*/ 	.byte	0x03, 0x19
        /*0032*/ 	.short	0x0008


	//----- nvinfo : EIATTR_PARAM_CBANK
	.align		4
        /*0034*/ 	.byte	0x04, 0x0a
        /*0036*/ 	.short	(.L_467 - .L_466)
	.align		4
.L_466:
        /*0038*/ 	.word	index@(.nv.constant0._ZN8dpxbench7kernels18__vibmin_s32_benchEPi)
        /*003c*/ 	.short	0x0380
        /*003e*/ 	.short	0x0008


	//----- nvinfo : EIATTR_SW_WAR
	.align		4
.L_467:
        /*0040*/ 	.byte	0x04, 0x36
        /*0042*/ 	.short	(.L_469 - .L_468)
.L_468:
        /*0044*/ 	.word	0x00000008
.L_469:


//--------------------- .nv.info._ZN8dpxbench7kernels18__vibmax_s32_benchEPi --------------------------
	.section	.nv.info._ZN8dpxbench7kernels18__vibmax_s32_benchEPi,"",@"SHT_CUDA_INFO"
	.sectionflags	@""
	.align	4


	//----- nvinfo : EIATTR_CUDA_API_VERSION
	.align		4
        /*0000*/ 	.byte	0x04, 0x37
        /*0002*/ 	.short	(.L_471 - .L_470)
.L_470:
        /*0004*/ 	.word	0x00000082


	//----- nvinfo : EIATTR_KPARAM_INFO
	.align		4
.L_471:
        /*0008*/ 	.byte	0x04, 0x17
        /*000a*/ 	.short	(.L_473 - .L_472)
.L_472:
        /*000c*/ 	.word	0x00000000
        /*0010*/ 	.short	0x0000
        /*0012*/ 	.short	0x0000
        /*0014*/ 	.byte	0x00, 0xf5, 0x21, 0x00


	//----- nvinfo : EIATTR_SPARSE_MMA_MASK
	.align		4
.L_473:
        /*0018*/ 	.byte	0x03, 0x50
        /*001a*/ 	.short	0x0000


	//----- nvinfo : EIATTR_MAXREG_COUNT
	.align		4
        /*001c*/ 	.byte	0x03, 0x1b
        /*001e*/ 	.short	0x00ff


	//----- nvinfo : EIATTR_MERCURY_ISA_VERSION
	.align		4
        /*0020*/ 	.byte	0x03, 0x5f
        /*0022*/ 	.short	0x0101


	//----- nvinfo : EIATTR_VRC_CTA_INIT_COUNT
	.align		4
        /*0024*/ 	.byte	0x02, 0x4a
	.zero		1
	.zero		1


	//----- nvinfo : EIATTR_EXIT_INSTR_OFFSETS
	.align		4
        /*0028*/ 	.byte	0x04, 0x1c
        /*002a*/ 	.short	(.L_475 - .L_474)


	//   ....[0]....
.L_474:
        /*002c*/ 	.word	0x00000010


	//----- nvinfo : EIATTR_CBANK_PARAM_SIZE
	.align		4
.L_475:
        /*0030*/ 	.byte	0x03, 0x19
        /*0032*/ 	.short	0x0008


	//----- nvinfo : EIATTR_PARAM_CBANK
	.align		4
        /*0034*/ 	.byte	0x04, 0x0a
        /*0036*/ 	.short	(.L_477 - .L_476)
	.align		4
.L_476:
        /*0038*/ 	.word	index@(.nv.constant0._ZN8dpxbench7kernels18__vibmax_s32_benchEPi)
        /*003c*/ 	.short	0x0380
        /*003e*/ 	.short	0x0008


	//----- nvinfo : EIATTR_SW_WAR
	.align		4
.L_477:
        /*0040*/ 	.byte	0x04, 0x36
        /*0042*/ 	.short	(.L_479 - .L_478)
.L_478:
        /*0044*/ 	.word	0x00000008
.L_479:


//--------------------- .nv.info._ZN8dpxbench7kernels20__vimin3_u16x2_benchEPi --------------------------
	.section	.nv.info._ZN8dpxbench7kernels20__vimin3_u16x2_benchEPi,"",@"SHT_CUDA_INFO"
	.sectionflags	@""
	.align	4


	//----- nvinfo : EIATTR_CUDA_API_VERSION
	.align		4
        /*0000*/ 	.byte	0x04, 0x37
        /*0002*/ 	.short	(.L_481 - .L_480)
.L_480:
        /*0004*/ 	.word	0x00000082


	//----- nvinfo : EIATTR_KPARAM_INFO
	.align		4
.L_481:
        /*0008*/ 	.byte	0x04, 0x17
        /*000a*/ 	.short	(.L_483 - .L_482)
.L_482:
        /*000c*/ 	.word	0x00000000
        /*0010*/ 	.short	0x0000
        /*0012*/ 	.short	0x0000
        /*0014*/ 	.byte	0x00, 0xf5, 0x21, 0x00


	//----- nvinfo : EIATTR_SPARSE_MMA_MASK
	.align		4
.L_483:
        /*0018*/ 	.byte	0x03, 0x50
        /*001a*/ 	.short	0x0000


	//----- nvinfo : EIATTR_MAXREG_COUNT
	.align		4
        /*001c*/ 	.byte	0x03, 0x1b
        /*001e*/ 	.short	0x00ff


	//----- nvinfo : EIATTR_MERCURY_ISA_VERSION
	.align		4
        /*0020*/ 	.byte	0x03, 0x5f
        /*0022*/ 	.short	0x0101


	//----- nvinfo : EIATTR_VRC_CTA_INIT_COUNT
	.align		4
        /*0024*/ 	.byte	0x02, 0x4a
	.zero		1
	.zero		1


	//----- nvinfo : EIATTR_EXIT_INSTR_OFFSETS
	.align		4
        /*0028*/ 	.byte	0x04, 0x1c
        /*002a*/ 	.short	(.L_485 - .L_484)


	//   ....[0]....
.L_484:
        /*002c*/ 	.word	0x000000f0


	//----- nvinfo : EIATTR_CBANK_PARAM_SIZE
	.align		4
.L_485:
        /*0030*/ 	.byte	0x03, 0x19
        /*0032*/ 	.short	0x0008


	//----- nvinfo : EIATTR_PARAM_CBANK
	.align		4
        /*0034*/ 	.byte	0x04, 0x0a
        /*0036*/ 	.short	(.L_487 - .L_486)
	.align		4
.L_486:
        /*0038*/ 	.word	index@(.nv.constant0._ZN8dpxbench7kernels20__vimin3_u16x2_benchEPi)
        /*003c*/ 	.short	0x0380
        /*003e*/ 	.short	0x0008


	//----- nvinfo : EIATTR_SW_WAR
	.align		4
.L_487:
        /*0040*/ 	.byte	0x04, 0x36
        /*0042*/ 	.short	(.L_489 - .L_488)
.L_488:
        /*0044*/ 	.word	0x00000008
.L_489:


//--------------------- .nv.info._ZN8dpxbench7kernels20__vimax3_u16x2_benchEPi --------------------------
	.section	.nv.info._ZN8dpxbench7kernels20__vimax3_u16x2_benchEPi,"",@"SHT_CUDA_INFO"
	.sectionflags	@""
	.align	4


	//----- nvinfo : EIATTR_CUDA_API_VERSION
	.align		4
        /*0000*/ 	.byte	0x04, 0x37
        /*0002*/ 	.short	(.L_491 - .L_490)
.L_490:
        /*0004*/ 	.word	0x00000082


	//----- nvinfo : EIATTR_KPARAM_INFO
	.align		4
.L_491:
        /*0008*/ 	.byte	0x04, 0x17
        /*000a*/ 	.short	(.L_493 - .L_492)
.L_492:
        /*000c*/ 	.word	0x00000000
        /*0010*/ 	.short	0x0000
        /*0012*/ 	.short	0x0000
        /*0014*/ 	.byte	0x00, 0xf5, 0x21, 0x00


	//----- nvinfo : EIATTR_SPARSE_MMA_MASK
	.align		4
.L_493:
        /*0018*/ 	.byte	0x03, 0x50
        /*001a*/ 	.short	0x0000


	//----- nvinfo : EIATTR_MAXREG_COUNT
	.align		4
        /*001c*/ 	.byte	0x03, 0x1b
        /*001e*/ 	.short	0x00ff


	//----- nvinfo : EIATTR_MERCURY_ISA_VERSION
	.align		4
        /*0020*/ 	.byte	0x03, 0x5f
        /*0022*/ 	.short	0x0101


	//----- nvinfo : EIATTR_VRC_CTA_INIT_COUNT
	.align		4
        /*0024*/ 	.byte	0x02, 0x4a
	.zero		1
	.zero		1


	//----- nvinfo : EIATTR_EXIT_INSTR_OFFSETS
	.align		4
        /*0028*/ 	.byte	0x04, 0x1c
        /*002a*/ 	.short	(.L_495 - .L_494)


	//   ....[0]....
.L_494:
        /*002c*/ 	.word	0x000000f0


	//----- nvinfo : EIATTR_CBANK_PARAM_SIZE
	.align		4
.L_495:
        /*0030*/ 	.byte	0x03, 0x19
        /*0032*/ 	.short	0x0008


	//----- nvinfo : EIATTR_PARAM_CBANK
	.align		4
        /*0034*/ 	.byte	0x04, 0x0a
        /*0036*/ 	.short	(.L_497 - .L_496)
	.align		4
.L_496:
        /*0038*/ 	.word	index@(.nv.constant0._ZN8dpxbench7kernels20__vimax3_u16x2_benchEPi)
        /*003c*/ 	.short	0x0380
        /*003e*/ 	.short	0x0008


	//----- nvinfo : EIATTR_SW_WAR
	.align		4
.L_497:
        /*0040*/ 	.byte	0x04, 0x36
        /*0042*/ 	.short	(.L_499 - .L_498)
.L_498:
        /*0044*/ 	.word	0x00000008
.L_499:


//--------------------- .nv.info._ZN8dpxbench7kernels25__vimin3_s16x2_relu_benchEPi --------------------------
	.section	.nv.info._ZN8dpxbench7kernels25__vimin3_s16x2_relu_benchEPi,"",@"SHT_CUDA_INFO"
	.sectionflags	@""
	.align	4


	//----- nvinfo : EIATTR_CUDA_API_VERSION
	.align		4
        /*0000*/ 	.byte	0x04, 0x37
        /*0002*/ 	.short	(.L_501 - .L_500)
.L_500:
        /*0004*/ 	.word	0x00000082


	//----- nvinfo : EIATTR_KPARAM_INFO
	.align		4
.L_501:
        /*0008*/ 	.byte	0x04, 0x17
        /*000a*/ 	.short	(.L_503 - .L_502)
.L_502:
        /*000c*/ 	.word	0x00000000
        /*0010*/ 	.short	0x0000
        /*0012*/ 	.short	0x0000
        /*0014*/ 	.byte	0x00, 0xf5, 0x21, 0x00


	//----- nvinfo : EIATTR_SPARSE_MMA_MASK
	.align		4
.L_503:
        /*0018*/ 	.byte	0x03, 0x50
        /*001a*/ 	.short	0x0000


	//----- nvinfo : EIATTR_MAXREG_COUNT
	.align		4
        /*001c*/ 	.byte	0x03, 0x1b
        /*001e*/ 	.short	0x00ff


	//----- nvinfo : EIATTR_MERCURY_ISA_VERSION
	.align		4
        /*0020*/ 	.byte	0x03, 0x5f
        /*0022*/ 	.short	0x0101


	//----- nvinfo : EIATTR_VRC_CTA_INIT_COUNT
	.align		4
        /*0024*/ 	.byte	0x02, 0x4a
	.zero		1
	.zero		1


	//----- nvinfo : EIATTR_EXIT_INSTR_OFFSETS
	.align		4
        /*0028*/ 	.byte	0x04, 0x1c
        /*002a*/ 	.short	(.L_505 - .L_504)


	//   ....[0]....
.L_504:
        /*002c*/ 	.word	0x000000f0


	//----- nvinfo : EIATTR_CBANK_PARAM_SIZE
	.align		4
.L_505:
        /*0030*/ 	.byte	0x03, 0x19
        /*0032*/ 	.short	0x0008


	//----- nvinfo : EIATTR_PARAM_CBANK
	.align		4
        /*0034*/ 	.byte	0x04, 0x0a
        /*0036*/ 	.short	(.L_507 - .L_506)
	.align		4
.L_506:
        /*0038*/ 	.word	index@(.nv.constant0._ZN8dpxbench7kernels25__vimin3_s16x2_relu_benchEPi)
        /*003c*/ 	.short	0x0380
        /*003e*/ 	.short	0x0008


	//----- nvinfo : EIATTR_SW_WAR
	.align		4
.L_507:
        /*0040*/ 	.byte	0x04, 0x36
        /*0042*/ 	.short	(.L_509 - .L_508)
.L_508:
        /*0044*/ 	.word	0x00000008
.L_509:


//--------------------- .nv.info._ZN8dpxbench7kernels25__vimax3_s16x2_relu_benchEPi --------------------------
	.section	.nv.info._ZN8dpxbench7kernels25__vimax3_s16x2_relu_benchEPi,"",@"SHT_CUDA_INFO"
	.sectionflags	@""
	.align	4


	//----- nvinfo : EIATTR_CUDA_API_VERSION
	.align		4
        /*0000*/ 	.byte	0x04, 0x37
        /*0002*/ 	.short	(.L_511 - .L_510)
.L_510:
        /*0004*/ 	.word	0x00000082


	//----- nvinfo : EIATTR_KPARAM_INFO
	.align		4
.L_511:
        /*0008*/ 	.byte	0x04, 0x17
        /*000a*/ 	.short	(.L_513 - .L_512)
.L_512:
        /*000c*/ 	.word	0x00000000
        /*0010*/ 	.short	0x0000
        /*0012*/ 	.short	0x0000
        /*0014*/ 	.byte	0x00, 0xf5, 0x21, 0x00


	//----- nvinfo : EIATTR_SPARSE_MMA_MASK
	.align		4
.L_513:
        /*0018*/ 	.byte	0x03, 0x50
        /*001a*/ 	.short	0x0000


	//----- nvinfo : EIATTR_MAXREG_COUNT
	.align		4
        /*001c*/ 	.byte	0x03, 0x1b
        /*001e*/ 	.short	0x00ff


	//----- nvinfo : EIATTR_MERCURY_ISA_VERSION
	.align		4
        /*0020*/ 	.byte	0x03, 0x5f
        /*0022*/ 	.short	0x0101


	//----- nvinfo : EIATTR_VRC_CTA_INIT_COUNT
	.align		4
        /*0024*/ 	.byte	0x02, 0x4a
	.zero		1
	.zero		1


	//----- nvinfo : EIATTR_EXIT_INSTR_OFFSETS
	.align		4
        /*0028*/ 	.byte	0x04, 0x1c
        /*002a*/ 	.short	(.L_515 - .L_514)


	//   ....[0]....
.L_514:
        /*002c*/ 	.word	0x000000f0


	//----- nvinfo : EIATTR_CBANK_PARAM_SIZE
	.align		4
.L_515:
        /*0030*/ 	.byte	0x03, 0x19
        /*0032*/ 	.short	0x0008


	//----- nvinfo : EIATTR_PARAM_CBANK
	.align		4
        /*0034*/ 	.byte	0x04, 0x0a
        /*0036*/ 	.short	(.L_517 - .L_516)
	.align		4
.L_516:
        /*0038*/ 	.word	index@(.nv.constant0._ZN8dpxbench7kernels25__vimax3_s16x2_relu_benchEPi)
        /*003c*/ 	.short	0x0380
        /*003e*/ 	.short	0x0008


	//----- nvinfo : EIATTR_SW_WAR
	.align		4
.L_517:
        /*0040*/ 	.byte	0x04, 0x36
        /*0042*/ 	.short	(.L_519 - .L_518)
.L_518:
        /*0044*/ 	.word	0x00000008
.L_519:


//--------------------- .nv.info._ZN8dpxbench7kernels24__vimin_s16x2_relu_benchEPi --------------------------
	.section	.nv.info._ZN8dpxbench7kernels24__vimin_s16x2_relu_benchEPi,"",@"SHT_CUDA_INFO"
	.sectionflags	@""
	.align	4


	//----- nvinfo : EIATTR_CUDA_API_VERSION
	.align		4
        /*0000*/ 	.byte	0x04, 0x37
        /*0002*/ 	.short	(.L_521 - .L_520)
.L_520:
        /*0004*/ 	.word	0x00000082


	//----- nvinfo : EIATTR_KPARAM_INFO
	.align		4
.L_521:
        /*0008*/ 	.byte	0x04, 0x17
        /*000a*/ 	.short	(.L_523 - .L_522)
.L_522:
        /*000c*/ 	.word	0x00000000
        /*0010*/ 	.short	0x0000
        /*0012*/ 	.short	0x0000
        /*0014*/ 	.byte	0x00, 0xf5, 0x21, 0x00


	//----- nvinfo : EIATTR_SPARSE_MMA_MASK
	.align		4
.L_523:
        /*0018*/ 	.byte	0x03, 0x50
        /*001a*/ 	.short	0x0000


	//----- nvinfo : EIATTR_MAXREG_COUNT
	.align		4
        /*001c*/ 	.byte	0x03, 0x1b
        /*001e*/ 	.short	0x00ff


	//----- nvinfo : EIATTR_MERCURY_ISA_VERSION
	.align		4
        /*0020*/ 	.byte	0x03, 0x5f
        /*0022*/ 	.short	0x0101


	//----- nvinfo : EIATTR_VRC_CTA_INIT_COUNT
	.align		4
        /*0024*/ 	.byte	0x02, 0x4a
	.zero		1
	.zero		1


	//----- nvinfo : EIATTR_EXIT_INSTR_OFFSETS
	.align		4
        /*0028*/ 	.byte	0x04, 0x1c
        /*002a*/ 	.short	(.L_525 - .L_524)


	//   ....[0]....
.L_524:
        /*002c*/ 	.word	0x00000100


	//----- nvinfo : EIATTR_CBANK_PARAM_SIZE
	.align		4
.L_525:
        /*0030*/ 	.byte	0x03, 0x19
        /*0032*/ 	.short	0x0008


	//----- nvinfo : EIATTR_PARAM_CBANK
	.align		4
        /*0034*/ 	.byte	0x04, 0x0a
        /*0036*/ 	.short	(.L_527 - .L_526)
	.align		4
.L_526:
        /*0038*/ 	.word	index@(.nv.constant0._ZN8dpxbench7kernels24__vimin_s16x2_relu_benchEPi)
        /*003c*/ 	.short	0x0380
        /*003e*/ 	.short	0x0008


	//----- nvinfo : EIATTR_SW_WAR
	.align		4
.L_527:
        /*0040*/ 	.byte	0x04, 0x36
        /*0042*/ 	.short	(.L_529 - .L_528)
.L_528:
        /*0044*/ 	.word	0x00000008
.L_529:


//--------------------- .nv.info._ZN8dpxbench7kernels24__vimax_s16x2_relu_benchEPi --------------------------
	.section	.nv.info._ZN8dpxbench7kernels24__vimax_s16x2_relu_benchEPi,"",@"SHT_CUDA_INFO"
	.sectionflags	@""
	.align	4


	//----- nvinfo : EIATTR_CUDA_API_VERSION
	.align		4
        /*0000*/ 	.byte	0x04, 0x37
        /*0002*/ 	.short	(.L_531 - .L_530)
.L_530:
        /*0004*/ 	.word	0x00000082


	//----- nvinfo : EIATTR_KPARAM_INFO
	.align		4
.L_531:
        /*0008*/ 	.byte	0x04, 0x17
        /*000a*/ 	.short	(.L_533 - .L_532)
.L_532:
        /*000c*/ 	.word	0x00000000
        /*0010*/ 	.short	0x0000
        /*0012*/ 	.short	0x0000
        /*0014*/ 	.byte	0x00, 0xf5, 0x21, 0x00


	//----- nvinfo : EIATTR_SPARSE_MMA_MASK
	.align		4
.L_533:
        /*0018*/ 	.byte	0x03, 0x50
        /*001a*/ 	.short	0x0000


	//----- nvinfo : EIATTR_MAXREG_COUNT
	.align		4
        /*001c*/ 	.byte	0x03, 0x1b
        /*001e*/ 	.short	0x00ff


	//----- nvinfo : EIATTR_MERCURY_ISA_VERSION
	.align		4
        /*0020*/ 	.byte	0x03, 0x5f
        /*0022*/ 	.short	0x0101


	//----- nvinfo : EIATTR_VRC_CTA_INIT_COUNT
	.align		4
        /*0024*/ 	.byte	0x02, 0x4a
	.zero		1
	.zero		1


	//----- nvinfo : EIATTR_EXIT_INSTR_OFFSETS
	.align		4
        /*0028*/ 	.byte	0x04, 0x1c
        /*002a*/ 	.short	(.L_535 - .L_534)


	//   ....[0]....
.L_534:
        /*002c*/ 	.word	0x00000100


	//----- nvinfo : EIATTR_CBANK_PARAM_SIZE
	.align		4
.L_535:
        /*0030*/ 	.byte	0x03, 0x19
        /*0032*/ 	.short	0x0008


	//----- nvinfo : EIATTR_PARAM_CBANK
	.align		4
        /*0034*/ 	.byte	0x04, 0x0a
        /*0036*/ 	.short	(.L_537 - .L_536)
	.align		4
.L_536:
        /*0038*/ 	.word	index@(.nv.constant0._ZN8dpxbench7kernels24__vimax_s16x2_relu_benchEPi)
        /*003c*/ 	.short	0x0380
        /*003e*/ 	.short	0x0008


	//----- nvinfo : EIATTR_SW_WAR
	.align		4
.L_537:
        /*0040*/ 	.byte	0x04, 0x36
        /*0042*/ 	.short	(.L_539 - .L_538)
.L_538:
        /*0044*/ 	.word	0x00000008
.L_539:


//--------------------- .nv.info._ZN8dpxbench7kernels20__vimin3_s16x2_benchEPi --------------------------
	.section	.nv.info._ZN8dpxbench7kernels20__vimin3_s16x2_benchEPi,"",@"SHT_CUDA_INFO"
	.sectionflags	@""
	.align	4


	//----- nvinfo : EIATTR_CUDA_API_VERSION
	.align		4
        /*0000*/ 	.byte	0x04, 0x37
        /*0002*/ 	.short	(.L_541 - .L_540)
.L_540:
        /*0004*/ 	.word	0x00000082


	//----- nvinfo : EIATTR_KPARAM_INFO
	.align		4
.L_541:
        /*0008*/ 	.byte	0x04, 0x17
        /*000a*/ 	.short	(.L_543 - .L_542)
.L_542:
        /*000c*/ 	.word	0x00000000
        /*0010*/ 	.short	0x0000
        /*0012*/ 	.short	0x0000
        /*0014*/ 	.byte	0x00, 0xf5, 0x21, 0x00


	//----- nvinfo : EIATTR_SPARSE_MMA_MASK
	.align		4
.L_543:
        /*0018*/ 	.byte	0x03, 0x50
        /*001a*/ 	.short	0x0000


	//----- nvinfo : EIATTR_MAXREG_COUNT
	.align		4
        /*001c*/ 	.byte	0x03, 0x1b
        /*001e*/ 	.short	0x00ff


	//----- nvinfo : EIATTR_MERCURY_ISA_VERSION
	.align		4
        /*0020*/ 	.byte	0x03, 0x5f
        /*0022*/ 	.short	0x0101


	//----- nvinfo : EIATTR_VRC_CTA_INIT_COUNT
	.align		4
        /*0024*/ 	.byte	0x02, 0x4a
	.zero		1
	.zero		1


	//----- nvinfo : EIATTR_EXIT_INSTR_OFFSETS
	.align		4
        /*0028*/ 	.byte	0x04, 0x1c
        /*002a*/ 	.short	(.L_545 - .L_544)


	//   ....[0]....
.L_544:
        /*002c*/ 	.word	0x000000f0


	//----- nvinfo : EIATTR_CBANK_PARAM_SIZE
	.align		4
.L_545:
        /*0030*/ 	.byte	0x03, 0x19
        /*0032*/ 	.short	0x0008


	//----- nvinfo : EIATTR_PARAM_CBANK
	.align		4
        /*0034*/ 	.byte	0x04, 0x0a
        /*0036*/ 	.short	(.L_547 - .L_546)
	.align		4
.L_546:
        /*0038*/ 	.word	index@(.nv.constant0._ZN8dpxbench7kernels20__vimin3_s16x2_benchEPi)
        /*003c*/ 	.short	0x0380
        /*003e*/ 	.short	0x0008


	//----- nvinfo : EIATTR_SW_WAR
	.align		4
.L_547:
        /*0040*/ 	.byte	0x04, 0x36
        /*0042*/ 	.short	(.L_549 - .L_548)
.L_548:
        /*0044*/ 	.word	0x00000008
.L_549:


//--------------------- .nv.info._ZN8dpxbench7kernels20__vimax3_s16x2_benchEPi --------------------------
	.section	.nv.info._ZN8dpxbench7kernels20__vimax3_s16x2_benchEPi,"",@"SHT_CUDA_INFO"
	.sectionflags	@""
	.align	4


	//----- nvinfo : EIATTR_CUDA_API_VERSION
	.align		4
        /*0000*/ 	.byte	0x04, 0x37
        /*0002*/ 	.short	(.L_551 - .L_550)
.L_550:
        /*0004*/ 	.word	0x00000082


	//----- nvinfo : EIATTR_KPARAM_INFO
	.align		4
.L_551:
        /*0008*/ 	.byte	0x04, 0x17
        /*000a*/ 	.short	(.L_553 - .L_552)
.L_552:
        /*000c*/ 	.word	0x00000000
        /*0010*/ 	.short	0x0000
        /*0012*/ 	.short	0x0000
        /*0014*/ 	.byte	0x00, 0xf5, 0x21, 0x00


	//----- nvinfo : EIATTR_SPARSE_MMA_MASK
	.align		4
.L_553:
        /*0018*/ 	.byte	0x03, 0x50
        /*001a*/ 	.short	0x0000


	//----- nvinfo : EIATTR_MAXREG_COUNT
	.align		4
        /*001c*/ 	.byte	0x03, 0x1b
        /*001e*/ 	.short	0x00ff


	//----- nvinfo : EIATTR_MERCURY_ISA_VERSION
	.align		4
        /*0020*/ 	.byte	0x03, 0x5f
        /*0022*/ 	.short	0x0101


	//----- nvinfo : EIATTR_VRC_CTA_INIT_COUNT
	.align		4
        /*0024*/ 	.byte	0x02, 0x4a
	.zero		1
	.zero		1


	//----- nvinfo : EIATTR_EXIT_INSTR_OFFSETS
	.align		4
        /*0028*/ 	.byte	0x04, 0x1c
        /*002a*/ 	.short	(.L_555 - .L_554)


	//   ....[0]....
.L_554:
        /*002c*/ 	.word	0x000000f0


	//----- nvinfo : EIATTR_CBANK_PARAM_SIZE
	.align		4
.L_555:
        /*0030*/ 	.byte	0x03, 0x19
        /*0032*/ 	.short	0x0008


	//----- nvinfo : EIATTR_PARAM_CBANK
	.align		4
        /*0034*/ 	.byte	0x04, 0x0a
        /*0036*/ 	.short	(.L_557 - .L_556)
	.align		4
.L_556:
        /*0038*/ 	.word	index@(.nv.constant0._ZN8dpxbench7kernels20__vimax3_s16x2_benchEPi)
        /*003c*/ 	.short	0x0380
        /*003e*/ 	.short	0x0008


	//----- nvinfo : EIATTR_SW_WAR
	.align		4
.L_557:
        /*0040*/ 	.byte	0x04, 0x36
        /*0042*/ 	.short	(.L_559 - .L_558)
.L_558:
        /*0044*/ 	.word	0x00000008
.L_559:


//--------------------- .nv.info._ZN8dpxbench7kernels18__vimin3_u32_benchEPi --------------------------
	.section	.nv.info._ZN8dpxbench7kernels18__vimin3_u32_benchEPi,"",@"SHT_CUDA_INFO"
	.sectionflags	@""
	.align	4


	//----- nvinfo : EIATTR_CUDA_API_VERSION
	.align		4
        /*0000*/ 	.byte	0x04, 0x37
        /*0002*/ 	.short	(.L_561 - .L_560)
.L_560:
        /*0004*/ 	.word	0x00000082


	//----- nvinfo : EIATTR_KPARAM_INFO
	.align		4
.L_561:
        /*0008*/ 	.byte	0x04, 0x17
        /*000a*/ 	.short	(.L_563 - .L_562)
.L_562:
        /*000c*/ 	.word	0x00000000
        /*0010*/ 	.short	0x0000
        /*0012*/ 	.short	0x0000
        /*0014*/ 	.byte	0x00, 0xf5, 0x21, 0x00


	//----- nvinfo : EIATTR_SPARSE_MMA_MASK
	.align		4
.L_563:
        /*0018*/ 	.byte	0x03, 0x50
        /*001a*/ 	.short	0x0000


	//----- nvinfo : EIATTR_MAXREG_COUNT
	.align		4
        /*001c*/ 	.byte	0x03, 0x1b
        /*001e*/ 	.short	0x00ff


	//----- nvinfo : EIATTR_MERCURY_ISA_VERSION
	.align		4
        /*0020*/ 	.byte	0x03, 0x5f
        /*0022*/ 	.short	0x0101


	//----- nvinfo : EIATTR_VRC_CTA_INIT_COUNT
	.align		4
        /*0024*/ 	.byte	0x02, 0x4a
	.zero		1
	.zero		1


	//----- nvinfo : EIATTR_EXIT_INSTR_OFFSETS
	.align		4
        /*0028*/ 	.byte	0x04, 0x1c
        /*002a*/ 	.short	(.L_565 - .L_564)


	//   ....[0]....
.L_564:
        /*002c*/ 	.word	0x000000f0


	//----- nvinfo : EIATTR_CBANK_PARAM_SIZE
	.align		4
.L_565:
        /*0030*/ 	.byte	0x03, 0x19
        /*0032*/ 	.short	0x0008


	//----- nvinfo : EIATTR_PARAM_CBANK
	.align		4
        /*0034*/ 	.byte	0x04, 0x0a
        /*0036*/ 	.short	(.L_567 - .L_566)
	.align		4
.L_566:
        /*0038*/ 	.word	index@(.nv.constant0._ZN8dpxbench7kernels18__vimin3_u32_benchEPi)
        /*003c*/ 	.short	0x0380
        /*003e*/ 	.short	0x0008


	//----- nvinfo : EIATTR_SW_WAR
	.align		4
.L_567:
        /*0040*/ 	.byte	0x04, 0x36
        /*0042*/ 	.short	(.L_569 - .L_568)
.L_568:
        /*0044*/ 	.word	0x00000008
.L_569:


//--------------------- .nv.info._ZN8dpxbench7kernels18__vimax3_u32_benchEPi --------------------------
	.section	.nv.info._ZN8dpxbench7kernels18__vimax3_u32_benchEPi,"",@"SHT_CUDA_INFO"
	.sectionflags	@""
	.align	4


	//----- nvinfo : EIATTR_CUDA_API_VERSION
	.align		4
        /*0000*/ 	.byte	0x04, 0x37
        /*0002*/ 	.short	(.L_571 - .L_570)
.L_570:
        /*0004*/ 	.word	0x00000082


	//----- nvinfo : EIATTR_KPARAM_INFO
	.align		4
.L_571:
        /*0008*/ 	.byte	0x04, 0x17
        /*000a*/ 	.short	(.L_573 - .L_572)
.L_572:
        /*000c*/ 	.word	0x00000000
        /*0010*/ 	.short	0x0000
        /*0012*/ 	.short	0x0000
        /*0014*/ 	.byte	0x00, 0xf5, 0x21, 0x00


	//----- nvinfo : EIATTR_SPARSE_MMA_MASK
	.align		4
.L_573:
        /*0018*/ 	.byte	0x03, 0x50
        /*001a*/ 	.short	0x0000


	//----- nvinfo : EIATTR_MAXREG_COUNT
	.align		4
        /*001c*/ 	.byte	0x03, 0x1b
        /*001e*/ 	.short	0x00ff


	//----- nvinfo : EIATTR_MERCURY_ISA_VERSION
	.align		4
        /*0020*/ 	.byte	0x03, 0x5f
        /*0022*/ 	.short	0x0101


	//----- nvinfo : EIATTR_VRC_CTA_INIT_COUNT
	.align		4
        /*0024*/ 	.byte	0x02, 0x4a
	.zero		1
	.zero		1


	//----- nvinfo : EIATTR_EXIT_INSTR_OFFSETS
	.align		4
        /*0028*/ 	.byte	0x04, 0x1c
        /*002a*/ 	.short	(.L_575 - .L_574)


	//   ....[0]....
.L_574:
        /*002c*/ 	.word	0x000000f0


	//----- nvinfo : EIATTR_CBANK_PARAM_SIZE
	.align		4
.L_575:
        /*0030*/ 	.byte	0x03, 0x19
        /*0032*/ 	.short	0x0008


	//----- nvinfo : EIATTR_PARAM_CBANK
	.align		4
        /*0034*/ 	.byte	0x04, 0x0a
        /*0036*/ 	.short	(.L_577 - .L_576)
	.align		4
.L_576:
        /*0038*/ 	.word	index@(.nv.constant0._ZN8dpxbench7kernels18__vimax3_u32_benchEPi)
        /*003c*/ 	.short	0x0380
        /*003e*/ 	.short	0x0008


	//----- nvinfo : EIATTR_SW_WAR
	.align		4
.L_577:
        /*0040*/ 	.byte	0x04, 0x36
        /*0042*/ 	.short	(.L_579 - .L_578)
.L_578:
        /*0044*/ 	.word	0x00000008
.L_579:


//--------------------- .nv.info._ZN8dpxbench7kernels23__vimin3_s32_relu_benchEPi --------------------------
	.section	.nv.info._ZN8dpxbench7kernels23__vimin3_s32_relu_benchEPi,"",@"SHT_CUDA_INFO"
	.sectionflags	@""
	.align	4


	//----- nvinfo : EIATTR_CUDA_API_VERSION
	.align		4
        /*0000*/ 	.byte	0x04, 0x37
        /*0002*/ 	.short	(.L_581 - .L_580)
.L_580:
        /*0004*/ 	.word	0x00000082


	//----- nvinfo : EIATTR_KPARAM_INFO
	.align		4
.L_581:
        /*0008*/ 	.byte	0x04, 0x17
        /*000a*/ 	.short	(.L_583 - .L_582)
.L_582:
        /*000c*/ 	.word	0x00000000
        /*0010*/ 	.short	0x0000
        /*0012*/ 	.short	0x0000
        /*0014*/ 	.byte	0x00, 0xf5, 0x21, 0x00


	//----- nvinfo : EIATTR_SPARSE_MMA_MASK
	.align		4
.L_583:
        /*0018*/ 	.byte	0x03, 0x50
        /*001a*/ 	.short	0x0000


	//----- nvinfo : EIATTR_MAXREG_COUNT
	.align		4
        /*001c*/ 	.byte	0x03, 0x1b
        /*001e*/ 	.short	0x00ff


	//----- nvinfo : EIATTR_MERCURY_ISA_VERSION
	.align		4
        /*0020*/ 	.byte	0x03, 0x5f
        /*0022*/ 	.short	0x0101


	//----- nvinfo : EIATTR_VRC_CTA_INIT_COUNT
	.align		4
        /*0024*/ 	.byte	0x02, 0x4a
	.zero		1
	.zero		1


	//----- nvinfo : EIATTR_EXIT_INSTR_OFFSETS
	.align		4
        /*0028*/ 	.byte	0x04, 0x1c
        /*002a*/ 	.short	(.L_585 - .L_584)


	//   ....[0]....
.L_584:
        /*002c*/ 	.word	0x000000f0


	//----- nvinfo : EIATTR_CBANK_PARAM_SIZE
	.align		4
.L_585:
        /*0030*/ 	.byte	0x03, 0x19
        /*0032*/ 	.short	0x0008


	//----- nvinfo : EIATTR_PARAM_CBANK
	.align		4
        /*0034*/ 	.byte	0x04, 0x0a
        /*0036*/ 	.short	(.L_587 - .L_586)
	.align		4
.L_586:
        /*0038*/ 	.word	index@(.nv.constant0._ZN8dpxbench7kernels23__vimin3_s32_relu_benchEPi)
        /*003c*/ 	.short	0x0380
        /*003e*/ 	.short	0x0008


	//----- nvinfo : EIATTR_SW_WAR
	.align		4
.L_587:
        /*0040*/ 	.byte	0x04, 0x36
        /*0042*/ 	.short	(.L_589 - .L_588)
.L_588:
        /*0044*/ 	.word	0x00000008
.L_589:


//--------------------- .nv.info._ZN8dpxbench7kernels23__vimax3_s32_relu_benchEPi --------------------------
	.section	.nv.info._ZN8dpxbench7kernels23__vimax3_s32_relu_benchEPi,"",@"SHT_CUDA_INFO"
	.sectionflags	@""
	.align	4


	//----- nvinfo : EIATTR_CUDA_API_VERSION
	.align		4
        /*0000*/ 	.byte	0x04, 0x37
        /*0002*/ 	.short	(.L_591 - .L_590)
.L_590:
        /*0004*/ 	.word	0x00000082


	//----- nvinfo : EIATTR_KPARAM_INFO
	.align		4
.L_591:
        /*0008*/ 	.byte	0x04, 0x17
        /*000a*/ 	.short	(.L_593 - .L_592)
.L_592:
        /*000c*/ 	.word	0x00000000
        /*0010*/ 	.short	0x0000
        /*0012*/ 	.short	0x0000
        /*0014*/ 	.byte	0x00, 0xf5, 0x21, 0x00


	//----- nvinfo : EIATTR_SPARSE_MMA_MASK
	.align		4
.L_593:
        /*0018*/ 	.byte	0x03, 0x50
        /*001a*/ 	.short	0x0000


	//----- nvinfo : EIATTR_MAXREG_COUNT
	.align		4
        /*001c*/ 	.byte	0x03, 0x1b
        /*001e*/ 	.short	0x00ff


	//----- nvinfo : EIATTR_MERCURY_ISA_VERSION
	.align		4
        /*0020*/ 	.byte	0x03, 0x5f
        /*0022*/ 	.short	0x0101


	//----- nvinfo : EIATTR_VRC_CTA_INIT_COUNT
	.align		4
        /*0024*/ 	.byte	0x02, 0x4a
	.zero		1
	.zero		1


	//----- nvinfo : EIATTR_EXIT_INSTR_OFFSETS
	.align		4
        /*0028*/ 	.byte	0x04, 0x1c
        /*002a*/ 	.short	(.L_595 - .L_594)


	//   ....[0]....
.L_594:
        /*002c*/ 	.word	0x000000f0


	//----- nvinfo : EIATTR_CBANK_PARAM_SIZE
	.align		4
.L_595:
        /*0030*/ 	.byte	0x03, 0x19
        /*0032*/ 	.short	0x0008


	//----- nvinfo : EIATTR_PARAM_CBANK
	.align		4
        /*0034*/ 	.byte	0x04, 0x0a
        /*0036*/ 	.short	(.L_597 - .L_596)
	.align		4
.L_596:
        /*0038*/ 	.word	index@(.nv.constant0._ZN8dpxbench7kernels23__vimax3_s32_relu_benchEPi)
        /*003c*/ 	.short	0x0380
        /*003e*/ 	.short	0x0008


	//----- nvinfo : EIATTR_SW_WAR
	.align		4
.L_597:
        /*0040*/ 	.byte	0x04, 0x36
        /*0042*/ 	.short	(.L_599 - .L_598)
.L_598:
        /*0044*/ 	.word	0x00000008
.L_599:


//--------------------- .nv.info._ZN8dpxbench7kernels22__vimin_s32_relu_benchEPi --------------------------
	.section	.nv.info._ZN8dpxbench7kernels22__vimin_s32_relu_benchEPi,"",@"SHT_CUDA_INFO"
	.sectionflags	@""
	.align	4


	//----- nvinfo : EIATTR_CUDA_API_VERSION
	.align		4
        /*0000*/ 	.byte	0x04, 0x37
        /*0002*/ 	.short	(.L_601 - .L_600)
.L_600:
        /*0004*/ 	.word	0x00000082


	//----- nvinfo : EIATTR_KPARAM_INFO
	.align		4
.L_601:
        /*0008*/ 	.byte	0x04, 0x17
        /*000a*/ 	.short	(.L_603 - .L_602)
.L_602:
        /*000c*/ 	.word	0x00000000
        /*0010*/ 	.short	0x0000
        /*0012*/ 	.short	0x0000
        /*0014*/ 	.byte	0x00, 0xf5, 0x21, 0x00


	//----- nvinfo : EIATTR_SPARSE_MMA_MASK
	.align		4
.L_603:
        /*0018*/ 	.byte	0x03, 0x50
        /*001a*/ 	.short	0x0000


	//----- nvinfo : EIATTR_MAXREG_COUNT
	.align		4
        /*001c*/ 	.byte	0x03, 0x1b
        /*001e*/ 	.short	0x00ff


	//----- nvinfo : EIATTR_MERCURY_ISA_VERSION
	.align		4
        /*0020*/ 	.byte	0x03, 0x5f
        /*0022*/ 	.short	0x0101


	//----- nvinfo : EIATTR_VRC_CTA_INIT_COUNT
	.align		4
        /*0024*/ 	.byte	0x02, 0x4a
	.zero		1
	.zero		1


	//----- nvinfo : EIATTR_EXIT_INSTR_OFFSETS
	.align		4
        /*0028*/ 	.byte	0x04, 0x1c
        /*002a*/ 	.short	(.L_605 - .L_604)


	//   ....[0]....
.L_604:
        /*002c*/ 	.word	0x00000100


	//----- nvinfo : EIATTR_CBANK_PARAM_SIZE
	.align		4
.L_605:
        /*0030*/ 	.byte	0x03, 0x19
        /*0032*/ 	.short	0x0008


	//----- nvinfo : EIATTR_PARAM_CBANK
	.align		4
        /*0034*/ 	.byte	0x04, 0x0a
        /*0036*/ 	.short	(.L_607 - .L_606)
	.align		4
.L_606:
        /*0038*/ 	.word	index@(.nv.constant0._ZN8dpxbench7kernels22__vimin_s32_relu_benchEPi)
        /*003c*/ 	.short	0x0380
        /*003e*/ 	.short	0x0008


	//----- nvinfo : EIATTR_SW_WAR
	.align		4
.L_607:
        /*0040*/ 	.byte	0x04, 0x36
        /*0042*/ 	.short	(.L_609 - .L_608)
.L_608:
        /*0044*/ 	.word	0x00000008
.L_609:


//--------------------- .nv.info._ZN8dpxbench7kernels22__vimax_s32_relu_benchEPi --------------------------
	.section	.nv.info._ZN8dpxbench7kernels22__vimax_s32_relu_benchEPi,"",@"SHT_CUDA_INFO"
	.sectionflags	@""
	.align	4


	//----- nvinfo : EIATTR_CUDA_API_VERSION
	.align		4
        /*0000*/ 	.byte	0x04, 0x37
        /*0002*/ 	.short	(.L_611 - .L_610)
.L_610:
        /*0004*/ 	.word	0x00000082


	//----- nvinfo : EIATTR_KPARAM_INFO
	.align		4
.L_611:
        /*0008*/ 	.byte	0x04, 0x17
        /*000a*/ 	.short	(.L_613 - .L_612)
.L_612:
        /*000c*/ 	.word	0x00000000
        /*0010*/ 	.short	0x0000
        /*0012*/ 	.short	0x0000
        /*0014*/ 	.byte	0x00, 0xf5, 0x21, 0x00


	//----- nvinfo : EIATTR_SPARSE_MMA_MASK
	.align		4
.L_613:
        /*0018*/ 	.byte	0x03, 0x50
        /*001a*/ 	.short	0x0000


	//----- nvinfo : EIATTR_MAXREG_COUNT
	.align		4
        /*001c*/ 	.byte	0x03, 0x1b
        /*001e*/ 	.short	0x00ff


	//----- nvinfo : EIATTR_MERCURY_ISA_VERSION
	.align		4
        /*0020*/ 	.byte	0x03, 0x5f
        /*0022*/ 	.short	0x0101


	//----- nvinfo : EIATTR_VRC_CTA_INIT_COUNT
	.align		4
        /*0024*/ 	.byte	0x02, 0x4a
	.zero		1
	.zero		1


	//----- nvinfo : EIATTR_EXIT_INSTR_OFFSETS
	.align		4
        /*0028*/ 	.byte	0x04, 0x1c
        /*002a*/ 	.short	(.L_615 - .L_614)


	//   ....[0]....
.L_614:
        /*002c*/ 	.word	0x00000100


	//----- nvinfo : EIATTR_CBANK_PARAM_SIZE
	.align		4
.L_615:
        /*0030*/ 	.byte	0x03, 0x19
        /*0032*/ 	.short	0x0008


	//----- nvinfo : EIATTR_PARAM_CBANK
	.align		4
        /*0034*/ 	.byte	0x04, 0x0a
        /*0036*/ 	.short	(.L_617 - .L_616)
	.align		4
.L_616:
        /*0038*/ 	.word	index@(.nv.constant0._ZN8dpxbench7kernels22__vimax_s32_relu_benchEPi)
        /*003c*/ 	.short	0x0380
        /*003e*/ 	.short	0x0008


	//----- nvinfo : EIATTR_SW_WAR
	.align		4
.L_617:
        /*0040*/ 	.byte	0x04, 0x36
        /*0042*/ 	.short	(.L_619 - .L_618)
.L_618:
        /*0044*/ 	.word	0x00000008
.L_619:


//--------------------- .nv.info._ZN8dpxbench7kernels18__vimin3_s32_benchEPi --------------------------
	.section	.nv.info._ZN8dpxbench7kernels18__vimin3_s32_benchEPi,"",@"SHT_CUDA_INFO"
	.sectionflags	@""
	.align	4


	//----- nvinfo : EIATTR_CUDA_API_VERSION
	.align		4
        /*0000*/ 	.byte	0x04, 0x37
        /*0002*/ 	.short	(.L_621 - .L_620)
.L_620:
        /*0004*/ 	.word	0x00000082


	//----- nvinfo : EIATTR_KPARAM_INFO
	.align		4
.L_621:
        /*0008*/ 	.byte	0x04, 0x17
        /*000a*/ 	.short	(.L_623 - .L_622)
.L_622:
        /*000c*/ 	.word	0x00000000
        /*0010*/ 	.short	0x0000
        /*0012*/ 	.short	0x0000
        /*0014*/ 	.byte	0x00, 0xf5, 0x21, 0x00


	//----- nvinfo : EIATTR_SPARSE_MMA_MASK
	.align		4
.L_623:
        /*0018*/ 	.byte	0x03, 0x50
        /*001a*/ 	.short	0x0000


	//----- nvinfo : EIATTR_MAXREG_COUNT
	.align		4
        /*001c*/ 	.byte	0x03, 0x1b
        /*001e*/ 	.short	0x00ff


	//----- nvinfo : EIATTR_MERCURY_ISA_VERSION
	.align		4
        /*0020*/ 	.byte	0x03, 0x5f
        /*0022*/ 	.short	0x0101


	//----- nvinfo : EIATTR_VRC_CTA_INIT_COUNT
	.align		4
        /*0024*/ 	.byte	0x02, 0x4a
	.zero		1
	.zero		1


	//----- nvinfo : EIATTR_EXIT_INSTR_OFFSETS
	.align		4
        /*0028*/ 	.byte	0x04, 0x1c
        /*002a*/ 	.short	(.L_625 - .L_624)


	//   ....[0]....
.L_624:
        /*002c*/ 	.word	0x000000f0


	//----- nvinfo : EIATTR_CBANK_PARAM_SIZE
	.align		4
.L_625:
        /*0030*/ 	.byte	0x03, 0x19
        /*0032*/ 	.short	0x0008


	//----- nvinfo : EIATTR_PARAM_CBANK
	.align		4
        /*0034*/ 	.byte	0x04, 0x0a
        /*0036*/ 	.short	(.L_627 - .L_626)
	.align		4
.L_626:
        /*0038*/ 	.word	index@(.nv.constant0._ZN8dpxbench7kernels18__vimin3_s32_benchEPi)
        /*003c*/ 	.short	0x0380
        /*003e*/ 	.short	0x0008


	//----- nvinfo : EIATTR_SW_WAR
	.align		4
.L_627:
        /*0040*/ 	.byte	0x04, 0x36
        /*0042*/ 	.short	(.L_629 - .L_628)
.L_628:
        /*0044*/ 	.word	0x00000008
.L_629:


//--------------------- .nv.info._ZN8dpxbench7kernels18__vimax3_s32_benchEPi --------------------------
	.section	.nv.info._ZN8dpxbench7kernels18__vimax3_s32_benchEPi,"",@"SHT_CUDA_INFO"
	.sectionflags	@""
	.align	4


	//----- nvinfo : EIATTR_CUDA_API_VERSION
	.align		4
        /*0000*/ 	.byte	0x04, 0x37
        /*0002*/ 	.short	(.L_631 - .L_630)
.L_630:
        /*0004*/ 	.word	0x00000082


	//----- nvinfo : EIATTR_KPARAM_INFO
	.align		4
.L_631:
        /*0008*/ 	.byte	0x04, 0x17
        /*000a*/ 	.short	(.L_633 - .L_632)
.L_632:
        /*000c*/ 	.word	0x00000000
        /*0010*/ 	.short	0x0000
        /*0012*/ 	.short	0x0000
        /*0014*/ 	.byte	0x00, 0xf5, 0x21, 0x00


	//----- nvinfo : EIATTR_SPARSE_MMA_MASK
	.align		4
.L_633:
        /*0018*/ 	.byte	0x03, 0x50
        /*001a*/ 	.short	0x0000


	//----- nvinfo : EIATTR_MAXREG_COUNT
	.align		4
        /*001c*/ 	.byte	0x03, 0x1b
        /*001e*/ 	.short	0x00ff


	//----- nvinfo : EIATTR_MERCURY_ISA_VERSION
	.align		4
        /*0020*/ 	.byte	0x03, 0x5f
        /*0022*/ 	.short	0x0101


	//----- nvinfo : EIATTR_VRC_CTA_INIT_COUNT
	.align		4
        /*0024*/ 	.byte	0x02, 0x4a
	.zero		1
	.zero		1


	//----- nvinfo : EIATTR_EXIT_INSTR_OFFSETS
	.align		4
        /*0028*/ 	.byte	0x04, 0x1c
        /*002a*/ 	.short	(.L_635 - .L_634)


	//   ....[0]....
.L_634:
        /*002c*/ 	.word	0x000000f0


	//----- nvinfo : EIATTR_CBANK_PARAM_SIZE
	.align		4
.L_635:
        /*0030*/ 	.byte	0x03, 0x19
        /*0032*/ 	.short	0x0008


	//----- nvinfo : EIATTR_PARAM_CBANK
	.align		4
        /*0034*/ 	.byte	0x04, 0x0a
        /*0036*/ 	.short	(.L_637 - .L_636)
	.align		4
.L_636:
        /*0038*/ 	.word	index@(.nv.constant0._ZN8dpxbench7kernels18__vimax3_s32_benchEPi)
        /*003c*/ 	.short	0x0380
        /*003e*/ 	.short	0x0008


	//----- nvinfo : EIATTR_SW_WAR
	.align		4
.L_637:
        /*0040*/ 	.byte	0x04, 0x36
        /*0042*/ 	.short	(.L_639 - .L_638)
.L_638:
        /*0044*/ 	.word	0x00000008
.L_639:


//--------------------- .nv.callgraph             --------------------------
	.section	.nv.callgraph,"",@"SHT_CUDA_CALLGRAPH"
	.align	4
	.sectionentsize	8
	.align		4
        /*0000*/ 	.word	0x00000000
	.align		4
        /*0004*/ 	.word	0xffffffff
	.align		4
        /*0008*/ 	.word	0x00000000
	.align		4
        /*000c*/ 	.word	0xfffffffe
	.align		4
        /*0010*/ 	.word	0x00000000
	.align		4
        /*0014*/ 	.word	0xfffffffd
	.align		4
        /*0018*/ 	.word	0x00000000
	.align		4
        /*001c*/ 	.word	0xfffffffc


//--------------------- .text._ZN8dpxbench7kernels14DTW_bench_16x2EPi --------------------------
	.section	.text._ZN8dpxbench7kernels14DTW_bench_16x2EPi,"ax",@progbits
	.align	128
        .global         _ZN8dpxbench7kernels14DTW_bench_16x2EPi
        .type           _ZN8dpxbench7kernels14DTW_bench_16x2EPi,@function
        .size           _ZN8dpxbench7kernels14DTW_bench_16x2EPi,(.L_x_72 - _ZN8dpxbench7kernels14DTW_bench_16x2EPi)
        .other          _ZN8dpxbench7kernels14DTW_bench_16x2EPi,@"STO_CUDA_ENTRY STV_DEFAULT"
_ZN8dpxbench7kernels14DTW_bench_16x2EPi:
.text._ZN8dpxbench7kernels14DTW_bench_16x2EPi:
[----:B------:R-:W-:Y:S08]  /*0000*/  LDC R1, c[0x0][0x37c] ;  /* 0x0000df00ff017b82 */ /* 0x000ff00000000800 */
[----:B------:R-:W0:Y:S01]  /*0010*/  LDC.64 R2, c[0x0][0x380] ;  /* 0x0000e000ff027b82 */ /* 0x000e220000000a00 */
[----:B------:R-:W0:Y:S02]  /*0020*/  LDCU.64 UR6, c[0x0][0x358] ;  /* 0x00006b00ff0677ac */ /* 0x000e240008000a00 */
[----:B0-----:R0:W5:Y:S04]  /*0030*/  LDG.E R0, desc[UR6][R2.64+0x4] ;  /* 0x0000040602007981 */ /* 0x001168000c1e1900 */
[----:B------:R0:W5:Y:S04]  /*0040*/  LDG.E R5, desc[UR6][R2.64+0x8] ;  /* 0x0000080602057981 */ /* 0x000168000c1e1900 */
[----:B------:R0:W5:Y:S01]  /*0050*/  LDG.E R7, desc[UR6][R2.64] ;  /* 0x0000000602077981 */ /* 0x000162000c1e1900 */
[----:B------:R-:W-:Y:S01]  /*0060*/  UMOV UR5, 0x1e8480 ;  /* 0x001e848000057882 */ /* 0x000fe20000000000 */
[----:B------:R-:W-:-:S05]  /*0070*/  UMOV UR4, URZ ;  /* 0x000000ff00047c82 */ /* 0x000fca0008000000 */
.L_x_0:
[----:B------:R-:W-:Y:S01]  /*0080*/  UIADD3 UR5, UP0, UPT, UR5, -0x1, URZ ;  /* 0xffffffff05057890 */ /* 0x000fe2000ff1e0ff */
[C---:B-----5:R-:W-:Y:S01]  /*0090*/  IMAD.IADD R4, R7.reuse, 0x1, -R0 ;  /* 0x0000000107047824 */ /* 0x060fe200078e0a00 */
[----:B------:R-:W-:Y:S02]  /*00a0*/  VIMNMX3.S16x2 R7, R7, R0, R5, PT ;  /* 0x000000000707720f */ /* 0x000fe40003800305 */
[----:B------:R-:W-:Y:S02]  /*00b0*/  UIADD3.X UR4, UPT, UPT, UR4, -0x1, URZ, UP0, !UPT ;  /* 0xffffffff04047890 */ /* 0x000fe400087fe4ff */
[----:B------:R-:W-:Y:S01]  /*00c0*/  UISETP.NE.U32.AND UP0, UPT, UR5, URZ, UPT ;  /* 0x000000ff0500728c */ /* 0x000fe2000bf05070 */
[----:B------:R-:W-:-:S03]  /*00d0*/  IABS R4, R4 ;  /* 0x0000000400047213 */ /* 0x000fc60000000000 */
[----:B------:R-:W-:Y:S02]  /*00e0*/  UISETP.NE.AND.EX UP0, UPT, UR4, URZ, UPT, UP0 ;  /* 0x000000ff0400728c */ /* 0x000fe4000bf05300 */
[----:B------:R-:W-:-:S07]  /*00f0*/  IMAD.IADD R7, R7, 0x1, R4 ;  /* 0x0000000107077824 */ /* 0x000fce00078e0204 */
[----:B------:R-:W-:Y:S05]  /*0100*/  BRA.U UP0, `(.L_x_0) ;  /* 0xfffffffd00dc7547 */ /* 0x000fea000b83ffff */
[----:B------:R-:W-:Y:S01]  /*0110*/  STG.E desc[UR6][R2.64], R7 ;  /* 0x0000000702007986 */ /* 0x000fe2000c101906 */
[----:B------:R-:W-:Y:S05]  /*0120*/  EXIT ;  /* 0x000000000000794d */ /* 0x000fea0003800000 */
.L_x_1:
[----:B------:R-:W-:-:S00]  /*0130*/  BRA `(.L_x_1) ;  /* 0xfffffffc00fc7947 */ /* 0x000fc0000383ffff */
[----:B------:R-:W-:-:S00]  /*0140*/  NOP ;  /* 0x0000000000007918 */ /* 0x000fc00000000000 */
        /* <DEDUP_REMOVED lines=11> */
.L_x_72:


//--------------------- .text._ZN8dpxbench7kernels13NW_bench_16x2EPi --------------------------
	.section	.text._ZN8dpxbench7kernels13NW_bench_16x2EPi,"ax",@progbits
	.align	128
        .global         _ZN8dpxbench7kernels13NW_bench_16x2EPi
        .type           _ZN8dpxbench7kernels13NW_bench_16x2EPi,@function
        .size           _ZN8dpxbench7kernels13NW_bench_16x2EPi,(.L_x_73 - _ZN8dpxbench7kernels13NW_bench_16x2EPi)
        .other          _ZN8dpxbench7kernels13NW_bench_16x2EPi,@"STO_CUDA_ENTRY STV_DEFAULT"
_ZN8dpxbench7kernels13NW_bench_16x2EPi:
.text._ZN8dpxbench7kernels13NW_bench_16x2EPi:
[----:B------:R-:W-:Y:S08]  /*0000*/  LDC R1, c[0x0][0x37c] ;  /* 0x0000df00ff017b82 */ /* 0x000ff00000000800 */
[----:B------:R-:W0:Y:S01]  /*0010*/  LDC.64 R2, c[0x0][0x380] ;  /* 0x0000e000ff027b82 */ /* 0x000e220000000a00 */
[----:B------:R-:W0:Y:S02]  /*0020*/  LDCU.64 UR6, c[0x0][0x358] ;  /* 0x00006b00ff0677ac */ /* 0x000e240008000a00 */
[----:B0-----:R0:W5:Y:S04]  /*0030*/  LDG.E R0, desc[UR6][R2.64+0x4] ;  /* 0x0000040602007981 */ /* 0x001168000c1e1900 */
[----:B------:R0:W5:Y:S04]  /*0040*/  LDG.E R4, desc[UR6][R2.64+0x8] ;  /* 0x0000080602047981 */ /* 0x000168000c1e1900 */
[----:B------:R0:W5:Y:S04]  /*0050*/  LDG.E R5, desc[UR6][R2.64+0xc] ;  /* 0x00000c0602057981 */ /* 0x000168000c1e1900 */
[----:B------:R0:W5:Y:S04]  /*0060*/  LDG.E R6, desc[UR6][R2.64+0x10] ;  /* 0x0000100602067981 */ /* 0x000168000c1e1900 */
[----:B------:R0:W5:Y:S04]  /*0070*/  LDG.E R7, desc[UR6][R2.64+0x14] ;  /* 0x0000140602077981 */ /* 0x000168000c1e1900 */
[----:B------:R0:W5:Y:S04]  /*0080*/  LDG.E R8, desc[UR6][R2.64+0x18] ;  /* 0x0000180602087981 */ /* 0x000168000c1e1900 */
[----:B------:R0:W5:Y:S01]  /*0090*/  LDG.E R9, desc[UR6][R2.64] ;  /* 0x0000000602097981 */ /* 0x000162000c1e1900 */
[----:B------:R-:W-:Y:S01]  /*00a0*/  UMOV UR5, 0x1e8480 ;  /* 0x001e848000057882 */ /* 0x000fe20000000000 */
[----:B------:R-:W-:-:S05]  /*00b0*/  UMOV UR4, URZ ;  /* 0x000000ff00047c82 */ /* 0x000fca0008000000 */
.L_x_2:
[----:B------:R-:W-:Y:S01]  /*00c0*/  UIADD3 UR5, UP0, UPT, UR5, -0x1, URZ ;  /* 0xffffffff05057890 */ /* 0x000fe2000ff1e0ff */
[----:B-----5:R-:W-:Y:S01]  /*00d0*/  ISETP.NE.AND P0, PT, R9, R4, PT ;  /* 0x000000040900720c */ /* 0x020fe20003f05270 */
[--C-:B------:R-:W-:Y:S02]  /*00e0*/  IMAD.IADD R12, R8, 0x1, R9.reuse ;  /* 0x00000001080c7824 */ /* 0x100fe400078e0209 */
[----:B------:R-:W-:Y:S01]  /*00f0*/  UIADD3.X UR4, UPT, UPT, UR4, -0x1, URZ, UP0, !UPT ;  /* 0xffffffff04047890 */ /* 0x000fe200087fe4ff */
[----:B------:R-:W-:Y:S01]  /*0100*/  SEL R11, R5, R6, !P0 ;  /* 0x00000006050b7207 */ /* 0x000fe20004000000 */
[----:B------:R-:W-:Y:S01]  /*0110*/  UISETP.NE.U32.AND UP0, UPT, UR5, URZ, UPT ;  /* 0x000000ff0500728c */ /* 0x000fe2000bf05070 */
[----:B------:R-:W-:-:S03]  /*0120*/  IMAD.IADD R10, R7, 0x1, R9 ;  /* 0x00000001070a7824 */ /* 0x000fc600078e0209 */
[----:B------:R-:W-:Y:S01]  /*0130*/  UISETP.NE.AND.EX UP0, UPT, UR4, URZ, UPT, UP0 ;  /* 0x000000ff0400728c */ /* 0x000fe2000bf05300 */
[----:B------:R-:W-:-:S05]  /*0140*/  IMAD.IADD R9, R0, 0x1, R11 ;  /* 0x0000000100097824 */ /* 0x000fca00078e020b */
[----:B------:R-:W-:-:S03]  /*0150*/  VIMNMX3.S16x2 R9, R9, R10, R12, PT ;  /* 0x0000000a0909720f */ /* 0x000fc6000380030c */
[----:B------:R-:W-:Y:S05]  /*0160*/  BRA.U UP0, `(.L_x_2) ;  /* 0xfffffffd00d47547 */ /* 0x000fea000b83ffff */
[----:B------:R-:W-:Y:S01]  /*0170*/  STG.E desc[UR6][R2.64], R9 ;  /* 0x0000000902007986 */ /* 0x000fe2000c101906 */
[----:B------:R-:W-:Y:S05]  /*0180*/  EXIT ;  /* 0x000000000000794d */ /* 0x000fea0003800000 */
.L_x_3:
        /* <DEDUP_REMOVED lines=15> */
.L_x_73:


//--------------------- .text._ZN8dpxbench7kernels9DTW_benchEPi --------------------------
	.section	.text._ZN8dpxbench7kernels9DTW_benchEPi,"ax",@progbits
	.align	128
        .global         _ZN8dpxbench7kernels9DTW_benchEPi
        .type           _ZN8dpxbench7kernels9DTW_benchEPi,@function
        .size           _ZN8dpxbench7kernels9DTW_benchEPi,(.L_x_74 - _ZN8dpxbench7kernels9DTW_benchEPi)
        .other          _ZN8dpxbench7kernels9DTW_benchEPi,@"STO_CUDA_ENTRY STV_DEFAULT"
_ZN8dpxbench7kernels9DTW_benchEPi:
.text._ZN8dpxbench7kernels9DTW_benchEPi:
        /* <DEDUP_REMOVED lines=8> */
.L_x_4:
[----:B------:R-:W-:Y:S01]  /*0080*/  UIADD3 UR5, UP0, UPT, UR5, -0x1, URZ ;  /* 0xffffffff05057890 */ /* 0x000fe2000ff1e0ff */
[C---:B-----5:R-:W-:Y:S01]  /*0090*/  IMAD.IADD R4, R7.reuse, 0x1, -R0 ;  /* 0x0000000107047824 */ /* 0x060fe200078e0a00 */
[----:B------:R-:W-:Y:S02]  /*00a0*/  VIMNMX3 R7, R7, R0, R5, PT ;  /* 0x000000000707720f */ /* 0x000fe40003800105 */
        /* <DEDUP_REMOVED lines=8> */
.L_x_5:
        /* <DEDUP_REMOVED lines=13> */
.L_x_74:


//--------------------- .text._ZN8dpxbench7kernels8NW_benchEPi --------------------------
	.section	.text._ZN8dpxbench7kernels8NW_benchEPi,"ax",@progbits
	.align	128
        .global         _ZN8dpxbench7kernels8NW_benchEPi
        .type           _ZN8dpxbench7kernels8NW_benchEPi,@function
        .size           _ZN8dpxbench7kernels8NW_benchEPi,(.L_x_75 - _ZN8dpxbench7kernels8NW_benchEPi)
        .other          _ZN8dpxbench7kernels8NW_benchEPi,@"STO_CUDA_ENTRY STV_DEFAULT"
_ZN8dpxbench7kernels8NW_benchEPi:
.text._ZN8dpxbench7kernels8NW_benchEPi:
        /* <DEDUP_REMOVED lines=12> */
.L_x_6:
[----:B------:R-:W-:Y:S01]  /*00c0*/  UIADD3 UR5, UP0, UPT, UR5, -0x1, URZ ;  /* 0xffffffff05057890 */ /* 0x000fe2000ff1e0ff */
[----:B-----5:R-:W-:Y:S01]  /*00d0*/  ISETP.NE.AND P0, PT, R9, R4, PT ;  /* 0x000000040900720c */ /* 0x020fe20003f05270 */
[----:B------:R-:W-:Y:S02]  /*00e0*/  IMAD.IADD R10, R7, 0x1, R9 ;  /* 0x00000001070a7824 */ /* 0x000fe400078e0209 */
[----:B------:R-:W-:Y:S01]  /*00f0*/  UIADD3.X UR4, UPT, UPT, UR4, -0x1, URZ, UP0, !UPT ;  /* 0xffffffff04047890 */ /* 0x000fe200087fe4ff */
[----:B------:R-:W-:Y:S01]  /*0100*/  SEL R11, R5, R6, !P0 ;  /* 0x00000006050b7207 */ /* 0x000fe20004000000 */
[----:B------:R-:W-:-:S03]  /*0110*/  UISETP.NE.U32.AND UP0, UPT, UR5, URZ, UPT ;  /* 0x000000ff0500728c */ /* 0x000fc6000bf05070 */
[----:B------:R-:W-:Y:S01]  /*0120*/  VIADDMNMX R10, R11, R0, R10, PT ;  /* 0x000000000b0a7246 */ /* 0x000fe2000380010a */
[----:B------:R-:W-:-:S03]  /*0130*/  UISETP.NE.AND.EX UP0, UPT, UR4, URZ, UPT, UP0 ;  /* 0x000000ff0400728c */ /* 0x000fc6000bf05300 */
[----:B------:R-:W-:-:S06]  /*0140*/  VIADDMNMX R9, R9, R8, R10, PT ;  /* 0x0000000809097246 */ /* 0x000fcc000380010a */
[----:B------:R-:W-:Y:S05]  /*0150*/  BRA.U UP0, `(.L_x_6) ;  /* 0xfffffffd00d87547 */ /* 0x000fea000b83ffff */
[----:B------:R-:W-:Y:S01]  /*0160*/  STG.E desc[UR6][R2.64], R9 ;  /* 0x0000000902007986 */ /* 0x000fe2000c101906 */
[----:B------:R-:W-:Y:S05]  /*0170*/  EXIT ;  /* 0x000000000000794d */ /* 0x000fea0003800000 */
.L_x_7:
        /* <DEDUP_REMOVED lines=16> */
.L_x_75:


//--------------------- .text._ZN8dpxbench7kernels22__viaddmin_u16x2_benchEPi --------------------------
	.section	.text._ZN8dpxbench7kernels22__viaddmin_u16x2_benchEPi,"ax",@progbits
	.align	128
        .global         _ZN8dpxbench7kernels22__viaddmin_u16x2_benchEPi
        .type           _ZN8dpxbench7kernels22__viaddmin_u16x2_benchEPi,@function
        .size           _ZN8dpxbench7kernels22__viaddmin_u16x2_benchEPi,(.L_x_76 - _ZN8dpxbench7kernels22__viaddmin_u16x2_benchEPi)
        .other          _ZN8dpxbench7kernels22__viaddmin_u16x2_benchEPi,@"STO_CUDA_ENTRY STV_DEFAULT"
_ZN8dpxbench7kernels22__viaddmin_u16x2_benchEPi:
.text._ZN8dpxbench7kernels22__viaddmin_u16x2_benchEPi:
        /* <DEDUP_REMOVED lines=8> */
.L_x_8:
[----:B------:R-:W-:Y:S01]  /*0080*/  UIADD3 UR5, UP0, UPT, UR5, -0x1, URZ ;  /* 0xffffffff05057890 */ /* 0x000fe2000ff1e0ff */
[----:B-----5:R-:W-:-:S03]  /*0090*/  VIADDMNMX.U16x2 R7, R7, R0, R5, PT ;  /* 0x0000000007077246 */ /* 0x020fc60003800205 */
[----:B------:R-:W-:Y:S02]  /*00a0*/  UIADD3.X UR4, UPT, UPT, UR4, -0x1, URZ, UP0, !UPT ;  /* 0xffffffff04047890 */ /* 0x000fe400087fe4ff */
[----:B------:R-:W-:-:S04]  /*00b0*/  UISETP.NE.U32.AND UP0, UPT, UR5, URZ, UPT ;  /* 0x000000ff0500728c */ /* 0x000fc8000bf05070 */
[----:B------:R-:W-:-:S09]  /*00c0*/  UISETP.NE.AND.EX UP0, UPT, UR4, URZ, UPT, UP0 ;  /* 0x000000ff0400728c */ /* 0x000fd2000bf05300 */
[----:B------:R-:W-:Y:S05]  /*00d0*/  BRA.U UP0, `(.L_x_8) ;  /* 0xfffffffd00e87547 */ /* 0x000fea000b83ffff */
[----:B------:R-:W-:Y:S01]  /*00e0*/  STG.E desc[UR6][R2.64], R7 ;  /* 0x0000000702007986 */ /* 0x000fe2000c101906 */
[----:B------:R-:W-:Y:S05]  /*00f0*/  EXIT ;  /* 0x000000000000794d */ /* 0x000fea0003800000 */
.L_x_9:
        /* <DEDUP_REMOVED lines=16> */
.L_x_76:


//--------------------- .text._ZN8dpxbench7kernels22__viaddmax_u16x2_benchEPi --------------------------
	.section	.text._ZN8dpxbench7kernels22__viaddmax_u16x2_benchEPi,"ax",@progbits
	.align	128
        .global         _ZN8dpxbench7kernels22__viaddmax_u16x2_benchEPi
        .type           _ZN8dpxbench7kernels22__viaddmax_u16x2_benchEPi,@function
        .size           _ZN8dpxbench7kernels22__viaddmax_u16x2_benchEPi,(.L_x_77 - _ZN8dpxbench7kernels22__viaddmax_u16x2_benchEPi)
        .other          _ZN8dpxbench7kernels22__viaddmax_u16x2_benchEPi,@"STO_CUDA_ENTRY STV_DEFAULT"
_ZN8dpxbench7kernels22__viaddmax_u16x2_benchEPi:
.text._ZN8dpxbench7kernels22__viaddmax_u16x2_benchEPi:
        /* <DEDUP_REMOVED lines=8> */
.L_x_10:
[----:B------:R-:W-:Y:S01]  /*0080*/  UIADD3 UR5, UP0, UPT, UR5, -0x1, URZ ;  /* 0xffffffff05057890 */ /* 0x000fe2000ff1e0ff */
[----:B-----5:R-:W-:-:S03]  /*0090*/  VIADDMNMX.U16x2 R7, R7, R0, R5, !PT ;  /* 0x0000000007077246 */ /* 0x020fc60007800205 */
[----:B------:R-:W-:Y:S02]  /*00a0*/  UIADD3.X UR4, UPT, UPT, UR4, -0x1, URZ, UP0, !UPT ;  /* 0xffffffff04047890 */ /* 0x000fe400087fe4ff */
[----:B------:R-:W-:-:S04]  /*00b0*/  UISETP.NE.U32.AND UP0, UPT, UR5, URZ, UPT ;  /* 0x000000ff0500728c */ /* 0x000fc8000bf05070 */
[----:B------:R-:W-:-:S09]  /*00c0*/  UISETP.NE.AND.EX UP0, UPT, UR4, URZ, UPT, UP0 ;  /* 0x000000ff0400728c */ /* 0x000fd2000bf05300 */
[----:B------:R-:W-:Y:S05]  /*00d0*/  BRA.U UP0, `(.L_x_10) ;  /* 0xfffffffd00e87547 */ /* 0x000fea000b83ffff */
[----:B------:R-:W-:Y:S01]  /*00e0*/  STG.E desc[UR6][R2.64], R7 ;  /* 0x0000000702007986 */ /* 0x000fe2000c101906 */
[----:B------:R-:W-:Y:S05]  /*00f0*/  EXIT ;  /* 0x000000000000794d */ /* 0x000fea0003800000 */
.L_x_11:
        /* <DEDUP_REMOVED lines=16> */
.L_x_77:


//--------------------- .text._ZN8dpxbench7kernels27__viaddmin_s16x2_relu_benchEPi --------------------------
	.section	.text._ZN8dpxbench7kernels27__viaddmin_s16x2_relu_benchEPi,"ax",@progbits
	.align	128
        .global         _ZN8dpxbench7kernels27__viaddmin_s16x2_relu_benchEPi
        .type           _ZN8dpxbench7kernels27__viaddmin_s16x2_relu_benchEPi,@function
        .size           _ZN8dpxbench7kernels27__viaddmin_s16x2_relu_benchEPi,(.L_x_78 - _ZN8dpxbench7kernels27__viaddmin_s16x2_relu_benchEPi)
        .other          _ZN8dpxbench7kernels27__viaddmin_s16x2_relu_benchEPi,@"STO_CUDA_ENTRY STV_DEFAULT"
_ZN8dpxbench7kernels27__viaddmin_s16x2_relu_benchEPi:
.text._ZN8dpxbench7kernels27__viaddmin_s16x2_relu_benchEPi:
        /* <DEDUP_REMOVED lines=8> */
.L_x_12:
[----:B------:R-:W-:Y:S01]  /*0080*/  UIADD3 UR5, UP0, UPT, UR5, -0x1, URZ ;  /* 0xffffffff05057890 */ /* 0x000fe2000ff1e0ff */
[----:B-----5:R-:W-:-:S03]  /*0090*/  VIADDMNMX.S16x2.RELU R7, R7, R0, R5, PT ;  /* 0x0000000007077246 */ /* 0x020fc60003801305 */
[----:B------:R-:W-:Y:S02]  /*00a0*/  UIADD3.X UR4, UPT, UPT, UR4, -0x1, URZ, UP0, !UPT ;  /* 0xffffffff04047890 */ /* 0x000fe400087fe4ff */
[----:B------:R-:W-:-:S04]  /*00b0*/  UISETP.NE.U32.AND UP0, UPT, UR5, URZ, UPT ;  /* 0x000000ff0500728c */ /* 0x000fc8000bf05070 */
[----:B------:R-:W-:-:S09]  /*00c0*/  UISETP.NE.AND.EX UP0, UPT, UR4, URZ, UPT, UP0 ;  /* 0x000000ff0400728c */ /* 0x000fd2000bf05300 */
[----:B------:R-:W-:Y:S05]  /*00d0*/  BRA.U UP0, `(.L_x_12) ;  /* 0xfffffffd00e87547 */ /* 0x000fea000b83ffff */
[----:B------:R-:W-:Y:S01]  /*00e0*/  STG.E desc[UR6][R2.64], R7 ;  /* 0x0000000702007986 */ /* 0x000fe2000c101906 */
[----:B------:R-:W-:Y:S05]  /*00f0*/  EXIT ;  /* 0x000000000000794d */ /* 0x000fea0003800000 */
.L_x_13:
        /* <DEDUP_REMOVED lines=16> */
.L_x_78:


//--------------------- .text._ZN8dpxbench7kernels27__viaddmax_s16x2_relu_benchEPi --------------------------
	.section	.text._ZN8dpxbench7kernels27__viaddmax_s16x2_relu_benchEPi,"ax",@progbits
	.align	128
        .global         _ZN8dpxbench7kernels27__viaddmax_s16x2_relu_benchEPi
        .type           _ZN8dpxbench7kernels27__viaddmax_s16x2_relu_benchEPi,@function
        .size           _ZN8dpxbench7kernels27__viaddmax_s16x2_relu_benchEPi,(.L_x_79 - _ZN8dpxbench7kernels27__viaddmax_s16x2_relu_benchEPi)
        .other          _ZN8dpxbench7kernels27__viaddmax_s16x2_relu_benchEPi,@"STO_CUDA_ENTRY STV_DEFAULT"
_ZN8dpxbench7kernels27__viaddmax_s16x2_relu_benchEPi:
.text._ZN8dpxbench7kernels27__viaddmax_s16x2_relu_benchEPi:
        /* <DEDUP_REMOVED lines=8> */
.L_x_14:
[----:B------:R-:W-:Y:S01]  /*0080*/  UIADD3 UR5, UP0, UPT, UR5, -0x1, URZ ;  /* 0xffffffff05057890 */ /* 0x000fe2000ff1e0ff */
[----:B-----5:R-:W-:-:S03]  /*0090*/  VIADDMNMX.S16x2.RELU R7, R7, R0, R5, !PT ;  /* 0x0000000007077246 */ /* 0x020fc60007801305 */
[----:B------:R-:W-:Y:S02]  /*00a0*/  UIADD3.X UR4, UPT, UPT, UR4, -0x1, URZ, UP0, !UPT ;  /* 0xffffffff04047890 */ /* 0x000fe400087fe4ff */
[----:B------:R-:W-:-:S04]  /*00b0*/  UISETP.NE.U32.AND UP0, UPT, UR5, URZ, UPT ;  /* 0x000000ff0500728c */ /* 0x000fc8000bf05070 */
[----:B------:R-:W-:-:S09]  /*00c0*/  UISETP.NE.AND.EX UP0, UPT, UR4, URZ, UPT, UP0 ;  /* 0x000000ff0400728c */ /* 0x000fd2000bf05300 */
[----:B------:R-:W-:Y:S05]  /*00d0*/  BRA.U UP0, `(.L_x_14) ;  /* 0xfffffffd00e87547 */ /* 0x000fea000b83ffff */
[----:B------:R-:W-:Y:S01]  /*00e0*/  STG.E desc[UR6][R2.64], R7 ;  /* 0x0000000702007986 */ /* 0x000fe2000c101906 */
[----:B------:R-:W-:Y:S05]  /*00f0*/  EXIT ;  /* 0x000000000000794d */ /* 0x000fea0003800000 */
.L_x_15:
        /* <DEDUP_REMOVED lines=16> */
.L_x_79:


//--------------------- .text._ZN8dpxbench7kernels22__viaddmin_s16x2_benchEPi --------------------------
	.section	.text._ZN8dpxbench7kernels22__viaddmin_s16x2_benchEPi,"ax",@progbits
	.align	128
        .global         _ZN8dpxbench7kernels22__viaddmin_s16x2_benchEPi
        .type           _ZN8dpxbench7kernels22__viaddmin_s16x2_benchEPi,@function
        .size           _ZN8dpxbench7kernels22__viaddmin_s16x2_benchEPi,(.L_x_80 - _ZN8dpxbench7kernels22__viaddmin_s16x2_benchEPi)
        .other          _ZN8dpxbench7kernels22__viaddmin_s16x2_benchEPi,@"STO_CUDA_ENTRY STV_DEFAULT"
_ZN8dpxbench7kernels22__viaddmin_s16x2_benchEPi:
.text._ZN8dpxbench7kernels22__viaddmin_s16x2_benchEPi:
        /* <DEDUP_REMOVED lines=8> */
.L_x_16:
[----:B------:R-:W-:Y:S01]  /*0080*/  UIADD3 UR5, UP0, UPT, UR5, -0x1, URZ ;  /* 0xffffffff05057890 */ /* 0x000fe2000ff1e0ff */
[----:B-----5:R-:W-:-:S03]  /*0090*/  VIADDMNMX.S16x2 R7, R7, R0, R5, PT ;  /* 0x0000000007077246 */ /* 0x020fc60003800305 */
[----:B------:R-:W-:Y:S02]  /*00a0*/  UIADD3.X UR4, UPT, UPT, UR4, -0x1, URZ, UP0, !UPT ;  /* 0xffffffff04047890 */ /* 0x000fe400087fe4ff */
[----:B------:R-:W-:-:S04]  /*00b0*/  UISETP.NE.U32.AND UP0, UPT, UR5, URZ, UPT ;  /* 0x000000ff0500728c */ /* 0x000fc8000bf05070 */
[----:B------:R-:W-:-:S09]  /*00c0*/  UISETP.NE.AND.EX UP0, UPT, UR4, URZ, UPT, UP0 ;  /* 0x000000ff0400728c */ /* 0x000fd2000bf05300 */
[----:B------:R-:W-:Y:S05]  /*00d0*/  BRA.U UP0, `(.L_x_16) ;  /* 0xfffffffd00e87547 */ /* 0x000fea000b83ffff */
[----:B------:R-:W-:Y:S01]  /*00e0*/  STG.E desc[UR6][R2.64], R7 ;  /* 0x0000000702007986 */ /* 0x000fe2000c101906 */
[----:B------:R-:W-:Y:S05]  /*00f0*/  EXIT ;  /* 0x000000000000794d */ /* 0x000fea0003800000 */
.L_x_17:
        /* <DEDUP_REMOVED lines=16> */
.L_x_80:


//--------------------- .text._ZN8dpxbench7kernels22__viaddmax_s16x2_benchEPi --------------------------
	.section	.text._ZN8dpxbench7kernels22__viaddmax_s16x2_benchEPi,"ax",@progbits
	.align	128
        .global         _ZN8dpxbench7kernels22__viaddmax_s16x2_benchEPi
        .type           _ZN8dpxbench7kernels22__viaddmax_s16x2_benchEPi,@function
        .size           _ZN8dpxbench7kernels22__viaddmax_s16x2_benchEPi,(.L_x_81 - _ZN8dpxbench7kernels22__viaddmax_s16x2_benchEPi)
        .other          _ZN8dpxbench7kernels22__viaddmax_s16x2_benchEPi,@"STO_CUDA_ENTRY STV_DEFAULT"
_ZN8dpxbench7kernels22__viaddmax_s16x2_benchEPi:
.text._ZN8dpxbench7kernels22__viaddmax_s16x2_benchEPi:
        /* <DEDUP_REMOVED lines=8> */
.L_x_18:
[----:B------:R-:W-:Y:S01]  /*0080*/  UIADD3 UR5, UP0, UPT, UR5, -0x1, URZ ;  /* 0xffffffff05057890 */ /* 0x000fe2000ff1e0ff */
[----:B-----5:R-:W-:-:S03]  /*0090*/  VIADDMNMX.S16x2 R7, R7, R0, R5, !PT ;  /* 0x0000000007077246 */ /* 0x020fc60007800305 */
[----:B------:R-:W-:Y:S02]  /*00a0*/  UIADD3.X UR4, UPT, UPT, UR4, -0x1, URZ, UP0, !UPT ;  /* 0xffffffff04047890 */ /* 0x000fe400087fe4ff */
[----:B------:R-:W-:-:S04]  /*00b0*/  UISETP.NE.U32.AND UP0, UPT, UR5, URZ, UPT ;  /* 0x000000ff0500728c */ /* 0x000fc8000bf05070 */
[----:B------:R-:W-:-:S09]  /*00c0*/  UISETP.NE.AND.EX UP0, UPT, UR4, URZ, UPT, UP0 ;  /* 0x000000ff0400728c */ /* 0x000fd2000bf05300 */
[----:B------:R-:W-:Y:S05]  /*00d0*/  BRA.U UP0, `(.L_x_18) ;  /* 0xfffffffd00e87547 */ /* 0x000fea000b83ffff */
[----:B------:R-:W-:Y:S01]  /*00e0*/  STG.E desc[UR6][R2.64], R7 ;  /* 0x0000000702007986 */ /* 0x000fe2000c101906 */
[----:B------:R-:W-:Y:S05]  /*00f0*/  EXIT ;  /* 0x000000000000794d */ /* 0x000fea0003800000 */
.L_x_19:
        /* <DEDUP_REMOVED lines=16> */
.L_x_81:


//--------------------- .text._ZN8dpxbench7kernels20__viaddmin_u32_benchEPi --------------------------
	.section	.text._ZN8dpxbench7kernels20__viaddmin_u32_benchEPi,"ax",@progbits
	.align	128
        .global         _ZN8dpxbench7kernels20__viaddmin_u32_benchEPi
        .type           _ZN8dpxbench7kernels20__viaddmin_u32_benchEPi,@function
        .size           _ZN8dpxbench7kernels20__viaddmin_u32_benchEPi,(.L_x_82 - _ZN8dpxbench7kernels20__viaddmin_u32_benchEPi)
        .other          _ZN8dpxbench7kernels20__viaddmin_u32_benchEPi,@"STO_CUDA_ENTRY STV_DEFAULT"
_ZN8dpxbench7kernels20__viaddmin_u32_benchEPi:
.text._ZN8dpxbench7kernels20__viaddmin_u32_benchEPi:
        /* <DEDUP_REMOVED lines=8> */
.L_x_20:
[----:B------:R-:W-:Y:S01]  /*0080*/  UIADD3 UR5, UP0, UPT, UR5, -0x1, URZ ;  /* 0xffffffff05057890 */ /* 0x000fe2000ff1e0ff */
[----:B-----5:R-:W-:-:S03]  /*0090*/  VIADDMNMX.U32 R7, R7, R0, R5, PT ;  /* 0x0000000007077246 */ /* 0x020fc60003800005 */
[----:B------:R-:W-:Y:S02]  /*00a0*/  UIADD3.X UR4, UPT, UPT, UR4, -0x1, URZ, UP0, !UPT ;  /* 0xffffffff04047890 */ /* 0x000fe400087fe4ff */
[----:B------:R-:W-:-:S04]  /*00b0*/  UISETP.NE.U32.AND UP0, UPT, UR5, URZ, UPT ;  /* 0x000000ff0500728c */ /* 0x000fc8000bf05070 */
[----:B------:R-:W-:-:S09]  /*00c0*/  UISETP.NE.AND.EX UP0, UPT, UR4, URZ, UPT, UP0 ;  /* 0x000000ff0400728c */ /* 0x000fd2000bf05300 */
[----:B------:R-:W-:Y:S05]  /*00d0*/  BRA.U UP0, `(.L_x_20) ;  /* 0xfffffffd00e87547 */ /* 0x000fea000b83ffff */
[----:B------:R-:W-:Y:S01]  /*00e0*/  STG.E desc[UR6][R2.64], R7 ;  /* 0x0000000702007986 */ /* 0x000fe2000c101906 */
[----:B------:R-:W-:Y:S05]  /*00f0*/  EXIT ;  /* 0x000000000000794d */ /* 0x000fea0003800000 */
.L_x_21:
        /* <DEDUP_REMOVED lines=16> */
.L_x_82:


//--------------------- .text._ZN8dpxbench7kernels20__viaddmax_u32_benchEPi --------------------------
	.section	.text._ZN8dpxbench7kernels20__viaddmax_u32_benchEPi,"ax",@progbits
	.align	128
        .global         _ZN8dpxbench7kernels20__viaddmax_u32_benchEPi
        .type           _ZN8dpxbench7kernels20__viaddmax_u32_benchEPi,@function
        .size           _ZN8dpxbench7kernels20__viaddmax_u32_benchEPi,(.L_x_83 - _ZN8dpxbench7kernels20__viaddmax_u32_benchEPi)
        .other          _ZN8dpxbench7kernels20__viaddmax_u32_benchEPi,@"STO_CUDA_ENTRY STV_DEFAULT"
_ZN8dpxbench7kernels20__viaddmax_u32_benchEPi:
.text._ZN8dpxbench7kernels20__viaddmax_u32_benchEPi:
        /* <DEDUP_REMOVED lines=8> */
.L_x_22:
[----:B------:R-:W-:Y:S01]  /*0080*/  UIADD3 UR5, UP0, UPT, UR5, -0x1, URZ ;  /* 0xffffffff05057890 */ /* 0x000fe2000ff1e0ff */
[----:B-----5:R-:W-:-:S03]  /*0090*/  VIADDMNMX.U32 R7, R7, R0, R5, !PT ;  /* 0x0000000007077246 */ /* 0x020fc60007800005 */
[----:B------:R-:W-:Y:S02]  /*00a0*/  UIADD3.X UR4, UPT, UPT, UR4, -0x1, URZ, UP0, !UPT ;  /* 0xffffffff04047890 */ /* 0x000fe400087fe4ff */
[----:B------:R-:W-:-:S04]  /*00b0*/  UISETP.NE.U32.AND UP0, UPT, UR5, URZ, UPT ;  /* 0x000000ff0500728c */ /* 0x000fc8000bf05070 */
[----:B------:R-:W-:-:S09]  /*00c0*/  UISETP.NE.AND.EX UP0, UPT, UR4, URZ, UPT, UP0 ;  /* 0x000000ff0400728c */ /* 0x000fd2000bf05300 */
[----:B------:R-:W-:Y:S05]  /*00d0*/  BRA.U UP0, `(.L_x_22) ;  /* 0xfffffffd00e87547 */ /* 0x000fea000b83ffff */
[----:B------:R-:W-:Y:S01]  /*00e0*/  STG.E desc[UR6][R2.64], R7 ;  /* 0x0000000702007986 */ /* 0x000fe2000c101906 */
[----:B------:R-:W-:Y:S05]  /*00f0*/  EXIT ;  /* 0x000000000000794d */ /* 0x000fea0003800000 */
.L_x_23:
        /* <DEDUP_REMOVED lines=16> */
.L_x_83:


//--------------------- .text._ZN8dpxbench7kernels25__viaddmin_s32_relu_benchEPi --------------------------
	.section	.text._ZN8dpxbench7kernels25__viaddmin_s32_relu_benchEPi,"ax",@progbits
	.align	128
        .global         _ZN8dpxbench7kernels25__viaddmin_s32_relu_benchEPi
        .type           _ZN8dpxbench7kernels25__viaddmin_s32_relu_benchEPi,@function
        .size           _ZN8dpxbench7kernels25__viaddmin_s32_relu_benchEPi,(.L_x_84 - _ZN8dpxbench7kernels25__viaddmin_s32_relu_benchEPi)
        .other          _ZN8dpxbench7kernels25__viaddmin_s32_relu_benchEPi,@"STO_CUDA_ENTRY STV_DEFAULT"
_ZN8dpxbench7kernels25__viaddmin_s32_relu_benchEPi:
.text._ZN8dpxbench7kernels25__viaddmin_s32_relu_benchEPi:
        /* <DEDUP_REMOVED lines=8> */
.L_x_24:
[----:B------:R-:W-:Y:S01]  /*0080*/  UIADD3 UR5, UP0, UPT, UR5, -0x1, URZ ;  /* 0xffffffff05057890 */ /* 0x000fe2000ff1e0ff */
[----:B-----5:R-:W-:-:S03]  /*0090*/  VIADDMNMX.RELU R7, R7, R0, R5, PT ;  /* 0x0000000007077246 */ /* 0x020fc60003801105 */
[----:B------:R-:W-:Y:S02]  /*00a0*/  UIADD3.X UR4, UPT, UPT, UR4, -0x1, URZ, UP0, !UPT ;  /* 0xffffffff04047890 */ /* 0x000fe400087fe4ff */
[----:B------:R-:W-:-:S04]  /*00b0*/  UISETP.NE.U32.AND UP0, UPT, UR5, URZ, UPT ;  /* 0x000000ff0500728c */ /* 0x000fc8000bf05070 */
[----:B------:R-:W-:-:S09]  /*00c0*/  UISETP.NE.AND.EX UP0, UPT, UR4, URZ, UPT, UP0 ;  /* 0x000000ff0400728c */ /* 0x000fd2000bf05300 */
[----:B------:R-:W-:Y:S05]  /*00d0*/  BRA.U UP0, `(.L_x_24) ;  /* 0xfffffffd00e87547 */ /* 0x000fea000b83ffff */
[----:B------:R-:W-:Y:S01]  /*00e0*/  STG.E desc[UR6][R2.64], R7 ;  /* 0x0000000702007986 */ /* 0x000fe2000c101906 */
[----:B------:R-:W-:Y:S05]  /*00f0*/  EXIT ;  /* 0x000000000000794d */ /* 0x000fea0003800000 */
.L_x_25:
        /* <DEDUP_REMOVED lines=16> */
.L_x_84:


//--------------------- .text._ZN8dpxbench7kernels25__viaddmax_s32_relu_benchEPi --------------------------
	.section	.text._ZN8dpxbench7kernels25__viaddmax_s32_relu_benchEPi,"ax",@progbits
	.align	128
        .global         _ZN8dpxbench7kernels25__viaddmax_s32_relu_benchEPi
        .type           _ZN8dpxbench7kernels25__viaddmax_s32_relu_benchEPi,@function
        .size           _ZN8dpxbench7kernels25__viaddmax_s32_relu_benchEPi,(.L_x_85 - _ZN8dpxbench7kernels25__viaddmax_s32_relu_benchEPi)
        .other          _ZN8dpxbench7kernels25__viaddmax_s32_relu_benchEPi,@"STO_CUDA_ENTRY STV_DEFAULT"
_ZN8dpxbench7kernels25__viaddmax_s32_relu_benchEPi:
.text._ZN8dpxbench7kernels25__viaddmax_s32_relu_benchEPi:
        /* <DEDUP_REMOVED lines=8> */
.L_x_26:
[----:B------:R-:W-:Y:S01]  /*0080*/  UIADD3 UR5, UP0, UPT, UR5, -0x1, URZ ;  /* 0xffffffff05057890 */ /* 0x000fe2000ff1e0ff */
[----:B-----5:R-:W-:-:S03]  /*0090*/  VIADDMNMX.RELU R7, R7, R0, R5, !PT ;  /* 0x0000000007077246 */ /* 0x020fc60007801105 */
[----:B------:R-:W-:Y:S02]  /*00a0*/  UIADD3.X UR4, UPT, UPT, UR4, -0x1, URZ, UP0, !UPT ;  /* 0xffffffff04047890 */ /* 0x000fe400087fe4ff */
[----:B------:R-:W-:-:S04]  /*00b0*/  UISETP.NE.U32.AND UP0, UPT, UR5, URZ, UPT ;  /* 0x000000ff0500728c */ /* 0x000fc8000bf05070 */
[----:B------:R-:W-:-:S09]  /*00c0*/  UISETP.NE.AND.EX UP0, UPT, UR4, URZ, UPT, UP0 ;  /* 0x000000ff0400728c */ /* 0x000fd2000bf05300 */
[----:B------:R-:W-:Y:S05]  /*00d0*/  BRA.U UP0, `(.L_x_26) ;  /* 0xfffffffd00e87547 */ /* 0x000fea000b83ffff */
[----:B------:R-:W-:Y:S01]  /*00e0*/  STG.E desc[UR6][R2.64], R7 ;  /* 0x0000000702007986 */ /* 0x000fe2000c101906 */
[----:B------:R-:W-:Y:S05]  /*00f0*/  EXIT ;  /* 0x000000000000794d */ /* 0x000fea0003800000 */
.L_x_27:
        /* <DEDUP_REMOVED lines=16> */
.L_x_85:


//--------------------- .text._ZN8dpxbench7kernels20__viaddmin_s32_benchEPi --------------------------
	.section	.text._ZN8dpxbench7kernels20__viaddmin_s32_benchEPi,"ax",@progbits
	.align	128
        .global         _ZN8dpxbench7kernels20__viaddmin_s32_benchEPi
        .type           _ZN8dpxbench7kernels20__viaddmin_s32_benchEPi,@function
        .size           _ZN8dpxbench7kernels20__viaddmin_s32_benchEPi,(.L_x_86 - _ZN8dpxbench7kernels20__viaddmin_s32_benchEPi)
        .other          _ZN8dpxbench7kernels20__viaddmin_s32_benchEPi,@"STO_CUDA_ENTRY STV_DEFAULT"
_ZN8dpxbench7kernels20__viaddmin_s32_benchEPi:
.text._ZN8dpxbench7kernels20__viaddmin_s32_benchEPi:
        /* <DEDUP_REMOVED lines=8> */
.L_x_28:
[----:B------:R-:W-:Y:S01]  /*0080*/  UIADD3 UR5, UP0, UPT, UR5, -0x1, URZ ;  /* 0xffffffff05057890 */ /* 0x000fe2000ff1e0ff */
[----:B-----5:R-:W-:-:S03]  /*0090*/  VIADDMNMX R7, R7, R0, R5, PT ;  /* 0x0000000007077246 */ /* 0x020fc60003800105 */
[----:B------:R-:W-:Y:S02]  /*00a0*/  UIADD3.X UR4, UPT, UPT, UR4, -0x1, URZ, UP0, !UPT ;  /* 0xffffffff04047890 */ /* 0x000fe400087fe4ff */
[----:B------:R-:W-:-:S04]  /*00b0*/  UISETP.NE.U32.AND UP0, UPT, UR5, URZ, UPT ;  /* 0x000000ff0500728c */ /* 0x000fc8000bf05070 */
[----:B------:R-:W-:-:S09]  /*00c0*/  UISETP.NE.AND.EX UP0, UPT, UR4, URZ, UPT, UP0 ;  /* 0x000000ff0400728c */ /* 0x000fd2000bf05300 */
[----:B------:R-:W-:Y:S05]  /*00d0*/  BRA.U UP0, `(.L_x_28) ;  /* 0xfffffffd00e87547 */ /* 0x000fea000b83ffff */
[----:B------:R-:W-:Y:S01]  /*00e0*/  STG.E desc[UR6][R2.64], R7 ;  /* 0x0000000702007986 */ /* 0x000fe2000c101906 */
[----:B------:R-:W-:Y:S05]  /*00f0*/  EXIT ;  /* 0x000000000000794d */ /* 0x000fea0003800000 */
.L_x_29:
        /* <DEDUP_REMOVED lines=16> */
.L_x_86:


//--------------------- .text._ZN8dpxbench7kernels20__viaddmax_s32_benchEPi --------------------------
	.section	.text._ZN8dpxbench7kernels20__viaddmax_s32_benchEPi,"ax",@progbits
	.align	128
        .global         _ZN8dpxbench7kernels20__viaddmax_s32_benchEPi
        .type           _ZN8dpxbench7kernels20__viaddmax_s32_benchEPi,@function
        .size           _ZN8dpxbench7kernels20__viaddmax_s32_benchEPi,(.L_x_87 - _ZN8dpxbench7kernels20__viaddmax_s32_benchEPi)
        .other          _ZN8dpxbench7kernels20__viaddmax_s32_benchEPi,@"STO_CUDA_ENTRY STV_DEFAULT"
_ZN8dpxbench7kernels20__viaddmax_s32_benchEPi:
.text._ZN8dpxbench7kernels20__viaddmax_s32_benchEPi:
        /* <DEDUP_REMOVED lines=8> */
.L_x_30:
[----:B------:R-:W-:Y:S01]  /*0080*/  UIADD3 UR5, UP0, UPT, UR5, -0x1, URZ ;  /* 0xffffffff05057890 */ /* 0x000fe2000ff1e0ff */
[----:B-----5:R-:W-:-:S03]  /*0090*/  VIADDMNMX R7, R7, R0, R5, !PT ;  /* 0x0000000007077246 */ /* 0x020fc60007800105 */
[----:B------:R-:W-:Y:S02]  /*00a0*/  UIADD3.X UR4, UPT, UPT, UR4, -0x1, URZ, UP0, !UPT ;  /* 0xffffffff04047890 */ /* 0x000fe400087fe4ff */
[----:B------:R-:W-:-:S04]  /*00b0*/  UISETP.NE.U32.AND UP0, UPT, UR5, URZ, UPT ;  /* 0x000000ff0500728c */ /* 0x000fc8000bf05070 */
[----:B------:R-:W-:-:S09]  /*00c0*/  UISETP.NE.AND.EX UP0, UPT, UR4, URZ, UPT, UP0 ;  /* 0x000000ff0400728c */ /* 0x000fd2000bf05300 */
[----:B------:R-:W-:Y:S05]  /*00d0*/  BRA.U UP0, `(.L_x_30) ;  /* 0xfffffffd00e87547 */ /* 0x000fea000b83ffff */
[----:B------:R-:W-:Y:S01]  /*00e0*/  STG.E desc[UR6][R2.64], R7 ;  /* 0x0000000702007986 */ /* 0x000fe2000c101906 */
[----:B------:R-:W-:Y:S05]  /*00f0*/  EXIT ;  /* 0x000000000000794d */ /* 0x000fea0003800000 */
.L_x_31:
        /* <DEDUP_REMOVED lines=16> */
.L_x_87:


//--------------------- .text._ZN8dpxbench7kernels20__vibmin_u16x2_benchEPi --------------------------
	.section	.text._ZN8dpxbench7kernels20__vibmin_u16x2_benchEPi,"ax",@progbits
	.align	128
        .global         _ZN8dpxbench7kernels20__vibmin_u16x2_benchEPi
        .type           _ZN8dpxbench7kernels20__vibmin_u16x2_benchEPi,@function
        .size           _ZN8dpxbench7kernels20__vibmin_u16x2_benchEPi,(.L_x_88 - _ZN8dpxbench7kernels20__vibmin_u16x2_benchEPi)
        .other          _ZN8dpxbench7kernels20__vibmin_u16x2_benchEPi,@"STO_CUDA_ENTRY STV_DEFAULT"
_ZN8dpxbench7kernels20__vibmin_u16x2_benchEPi:
.text._ZN8dpxbench7kernels20__vibmin_u16x2_benchEPi:
[----:B------:R-:W-:Y:S01]  /*0000*/  LDC R1, c[0x0][0x37c] ;  /* 0x0000df00ff017b82 */ /* 0x000fe20000000800 */
[----:B------:R-:W-:Y:S05]  /*0010*/  EXIT ;  /* 0x000000000000794d */ /* 0x000fea0003800000 */
.L_x_32:
        /* <DEDUP_REMOVED lines=14> */
.L_x_88:


//--------------------- .text._ZN8dpxbench7kernels20__vibmax_u16x2_benchEPi --------------------------
	.section	.text._ZN8dpxbench7kernels20__vibmax_u16x2_benchEPi,"ax",@progbits
	.align	128
        .global         _ZN8dpxbench7kernels20__vibmax_u16x2_benchEPi
        .type           _ZN8dpxbench7kernels20__vibmax_u16x2_benchEPi,@function
        .size           _ZN8dpxbench7kernels20__vibmax_u16x2_benchEPi,(.L_x_89 - _ZN8dpxbench7kernels20__vibmax_u16x2_benchEPi)
        .other          _ZN8dpxbench7kernels20__vibmax_u16x2_benchEPi,@"STO_CUDA_ENTRY STV_DEFAULT"
_ZN8dpxbench7kernels20__vibmax_u16x2_benchEPi:
.text._ZN8dpxbench7kernels20__vibmax_u16x2_benchEPi:
[----:B------:R-:W-:Y:S01]  /*0000*/  LDC R1, c[0x0][0x37c] ;  /* 0x0000df00ff017b82 */ /* 0x000fe20000000800 */
[----:B------:R-:W-:Y:S05]  /*0010*/  EXIT ;  /* 0x000000000000794d */ /* 0x000fea0003800000 */
.L_x_33:
        /* <DEDUP_REMOVED lines=14> */
.L_x_89:


//--------------------- .text._ZN8dpxbench7kernels20__vibmin_s16x2_benchEPi --------------------------
	.section	.text._ZN8dpxbench7kernels20__vibmin_s16x2_benchEPi,"ax",@progbits
	.align	128
        .global         _ZN8dpxbench7kernels20__vibmin_s16x2_benchEPi
        .type           _ZN8dpxbench7kernels20__vibmin_s16x2_benchEPi,@function
        .size           _ZN8dpxbench7kernels20__vibmin_s16x2_benchEPi,(.L_x_90 - _ZN8dpxbench7kernels20__vibmin_s16x2_benchEPi)
        .other          _ZN8dpxbench7kernels20__vibmin_s16x2_benchEPi,@"STO_CUDA_ENTRY STV_DEFAULT"
_ZN8dpxbench7kernels20__vibmin_s16x2_benchEPi:
.text._ZN8dpxbench7kernels20__vibmin_s16x2_benchEPi:
[----:B------:R-:W-:Y:S01]  /*0000*/  LDC R1, c[0x0][0x37c] ;  /* 0x0000df00ff017b82 */ /* 0x000fe20000000800 */
[----:B------:R-:W-:Y:S05]  /*0010*/  EXIT ;  /* 0x000000000000794d */ /* 0x000fea0003800000 */
.L_x_34:
        /* <DEDUP_REMOVED lines=14> */
.L_x_90:


//--------------------- .text._ZN8dpxbench7kernels20__vibmax_s16x2_benchEPi --------------------------
	.section	.text._ZN8dpxbench7kernels20__vibmax_s16x2_benchEPi,"ax",@progbits
	.align	128
        .global         _ZN8dpxbench7kernels20__vibmax_s16x2_benchEPi
        .type           _ZN8dpxbench7kernels20__vibmax_s16x2_benchEPi,@function
        .size           _ZN8dpxbench7kernels20__vibmax_s16x2_benchEPi,(.L_x_91 - _ZN8dpxbench7kernels20__vibmax_s16x2_benchEPi)
        .other          _ZN8dpxbench7kernels20__vibmax_s16x2_benchEPi,@"STO_CUDA_ENTRY STV_DEFAULT"
_ZN8dpxbench7kernels20__vibmax_s16x2_benchEPi:
.text._ZN8dpxbench7kernels20__vibmax_s16x2_benchEPi:
[----:B------:R-:W-:Y:S01]  /*0000*/  LDC R1, c[0x0][0x37c] ;  /* 0x0000df00ff017b82 */ /* 0x000fe20000000800 */
[----:B------:R-:W-:Y:S05]  /*0010*/  EXIT ;  /* 0x000000000000794d */ /* 0x000fea0003800000 */
.L_x_35:
        /* <DEDUP_REMOVED lines=14> */
.L_x_91:


//--------------------- .text._ZN8dpxbench7kernels18__vibmin_u32_benchEPi --------------------------
	.section	.text._ZN8dpxbench7kernels18__vibmin_u32_benchEPi,"ax",@progbits
	.align	128
        .global         _ZN8dpxbench7kernels18__vibmin_u32_benchEPi
        .type           _ZN8dpxbench7kernels18__vibmin_u32_benchEPi,@function
        .size           _ZN8dpxbench7kernels18__vibmin_u32_benchEPi,(.L_x_92 - _ZN8dpxbench7kernels18__vibmin_u32_benchEPi)
        .other          _ZN8dpxbench7kernels18__vibmin_u32_benchEPi,@"STO_CUDA_ENTRY STV_DEFAULT"
_ZN8dpxbench7kernels18__vibmin_u32_benchEPi:
.text._ZN8dpxbench7kernels18__vibmin_u32_benchEPi:
[----:B------:R-:W-:Y:S01]  /*0000*/  LDC R1, c[0x0][0x37c] ;  /* 0x0000df00ff017b82 */ /* 0x000fe20000000800 */
[----:B------:R-:W-:Y:S05]  /*0010*/  EXIT ;  /* 0x000000000000794d */ /* 0x000fea0003800000 */
.L_x_36:
        /* <DEDUP_REMOVED lines=14> */
.L_x_92:


//--------------------- .text._ZN8dpxbench7kernels18__vibmax_u32_benchEPi --------------------------
	.section	.text._ZN8dpxbench7kernels18__vibmax_u32_benchEPi,"ax",@progbits
	.align	128
        .global         _ZN8dpxbench7kernels18__vibmax_u32_benchEPi
        .type           _ZN8dpxbench7kernels18__vibmax_u32_benchEPi,@function
        .size           _ZN8dpxbench7kernels18__vibmax_u32_benchEPi,(.L_x_93 - _ZN8dpxbench7kernels18__vibmax_u32_benchEPi)
        .other          _ZN8dpxbench7kernels18__vibmax_u32_benchEPi,@"STO_CUDA_ENTRY STV_DEFAULT"
_ZN8dpxbench7kernels18__vibmax_u32_benchEPi:
.text._ZN8dpxbench7kernels18__vibmax_u32_benchEPi:
[----:B------:R-:W-:Y:S01]  /*0000*/  LDC R1, c[0x0][0x37c] ;  /* 0x0000df00ff017b82 */ /* 0x000fe20000000800 */
[----:B------:R-:W-:Y:S05]  /*0010*/  EXIT ;  /* 0x000000000000794d */ /* 0x000fea0003800000 */
.L_x_37:
        /* <DEDUP_REMOVED lines=14> */
.L_x_93:


//--------------------- .text._ZN8dpxbench7kernels18__vibmin_s32_benchEPi --------------------------
	.section	.text._ZN8dpxbench7kernels18__vibmin_s32_benchEPi,"ax",@progbits
	.align	128
        .global         _ZN8dpxbench7kernels18__vibmin_s32_benchEPi
        .type           _ZN8dpxbench7kernels18__vibmin_s32_benchEPi,@function
        .size           _ZN8dpxbench7kernels18__vibmin_s32_benchEPi,(.L_x_94 - _ZN8dpxbench7kernels18__vibmin_s32_benchEPi)
        .other          _ZN8dpxbench7kernels18__vibmin_s32_benchEPi,@"STO_CUDA_ENTRY STV_DEFAULT"
_ZN8dpxbench7kernels18__vibmin_s32_benchEPi:
.text._ZN8dpxbench7kernels18__vibmin_s32_benchEPi:
[----:B------:R-:W-:Y:S01]  /*0000*/  LDC R1, c[0x0][0x37c] ;  /* 0x0000df00ff017b82 */ /* 0x000fe20000000800 */
[----:B------:R-:W-:Y:S05]  /*0010*/  EXIT ;  /* 0x000000000000794d */ /* 0x000fea0003800000 */
.L_x_38:
        /* <DEDUP_REMOVED lines=14> */
.L_x_94:


//--------------------- .text._ZN8dpxbench7kernels18__vibmax_s32_benchEPi --------------------------
	.section	.text._ZN8dpxbench7kernels18__vibmax_s32_benchEPi,"ax",@progbits
	.align	128
        .global         _ZN8dpxbench7kernels18__vibmax_s32_benchEPi
        .type           _ZN8dpxbench7kernels18__vibmax_s32_benchEPi,@function
        .size           _ZN8dpxbench7kernels18__vibmax_s32_benchEPi,(.L_x_95 - _ZN8dpxbench7kernels18__vibmax_s32_benchEPi)
        .other          _ZN8dpxbench7kernels18__vibmax_s32_benchEPi,@"STO_CUDA_ENTRY STV_DEFAULT"
_ZN8dpxbench7kernels18__vibmax_s32_benchEPi:
.text._ZN8dpxbench7kernels18__vibmax_s32_benchEPi:
[----:B------:R-:W-:Y:S01]  /*0000*/  LDC R1, c[0x0][0x37c] ;  /* 0x0000df00ff017b82 */ /* 0x000fe20000000800 */
[----:B------:R-:W-:Y:S05]  /*0010*/  EXIT ;  /* 0x000000000000794d */ /* 0x000fea0003800000 */
.L_x_39:
        /* <DEDUP_REMOVED lines=14> */
.L_x_95:


//--------------------- .text._ZN8dpxbench7kernels20__vimin3_u16x2_benchEPi --------------------------
	.section	.text._ZN8dpxbench7kernels20__vimin3_u16x2_benchEPi,"ax",@progbits
	.align	128
        .global         _ZN8dpxbench7kernels20__vimin3_u16x2_benchEPi
        .type           _ZN8dpxbench7kernels20__vimin3_u16x2_benchEPi,@function
        .size           _ZN8dpxbench7kernels20__vimin3_u16x2_benchEPi,(.L_x_96 - _ZN8dpxbench7kernels20__vimin3_u16x2_benchEPi)
        .other          _ZN8dpxbench7kernels20__vimin3_u16x2_benchEPi,@"STO_CUDA_ENTRY STV_DEFAULT"
_ZN8dpxbench7kernels20__vimin3_u16x2_benchEPi:
.text._ZN8dpxbench7kernels20__vimin3_u16x2_benchEPi:
        /* <DEDUP_REMOVED lines=8> */
.L_x_40:
[----:B------:R-:W-:Y:S01]  /*0080*/  UIADD3 UR5, UP0, UPT, UR5, -0x1, URZ ;  /* 0xffffffff05057890 */ /* 0x000fe2000ff1e0ff */
[----:B-----5:R-:W-:-:S03]  /*0090*/  VIMNMX3.U16x2 R7, R7, R0, R5, PT ;  /* 0x000000000707720f */ /* 0x020fc60003800205 */
[----:B------:R-:W-:Y:S02]  /*00a0*/  UIADD3.X UR4, UPT, UPT, UR4, -0x1, URZ, UP0, !UPT ;  /* 0xffffffff04047890 */ /* 0x000fe400087fe4ff */
[----:B------:R-:W-:-:S04]  /*00b0*/  UISETP.NE.U32.AND UP0, UPT, UR5, URZ, UPT ;  /* 0x000000ff0500728c */ /* 0x000fc8000bf05070 */
[----:B------:R-:W-:-:S09]  /*00c0*/  UISETP.NE.AND.EX UP0, UPT, UR4, URZ, UPT, UP0 ;  /* 0x000000ff0400728c */ /* 0x000fd2000bf05300 */
[----:B------:R-:W-:Y:S05]  /*00d0*/  BRA.U UP0, `(.L_x_40) ;  /* 0xfffffffd00e87547 */ /* 0x000fea000b83ffff */
[----:B------:R-:W-:Y:S01]  /*00e0*/  STG.E desc[UR6][R2.64], R7 ;  /* 0x0000000702007986 */ /* 0x000fe2000c101906 */
[----:B------:R-:W-:Y:S05]  /*00f0*/  EXIT ;  /* 0x000000000000794d */ /* 0x000fea0003800000 */
.L_x_41:
        /* <DEDUP_REMOVED lines=16> */
.L_x_96:


//--------------------- .text._ZN8dpxbench7kernels20__vimax3_u16x2_benchEPi --------------------------
	.section	.text._ZN8dpxbench7kernels20__vimax3_u16x2_benchEPi,"ax",@progbits
	.align	128
        .global         _ZN8dpxbench7kernels20__vimax3_u16x2_benchEPi
        .type           _ZN8dpxbench7kernels20__vimax3_u16x2_benchEPi,@function
        .size           _ZN8dpxbench7kernels20__vimax3_u16x2_benchEPi,(.L_x_97 - _ZN8dpxbench7kernels20__vimax3_u16x2_benchEPi)
        .other          _ZN8dpxbench7kernels20__vimax3_u16x2_benchEPi,@"STO_CUDA_ENTRY STV_DEFAULT"
_ZN8dpxbench7kernels20__vimax3_u16x2_benchEPi:
.text._ZN8dpxbench7kernels20__vimax3_u16x2_benchEPi:
        /* <DEDUP_REMOVED lines=8> */
.L_x_42:
[----:B------:R-:W-:Y:S01]  /*0080*/  UIADD3 UR5, UP0, UPT, UR5, -0x1, URZ ;  /* 0xffffffff05057890 */ /* 0x000fe2000ff1e0ff */
[----:B-----5:R-:W-:-:S03]  /*0090*/  VIMNMX3.U16x2 R7, R7, R0, R5, !PT ;  /* 0x000000000707720f */ /* 0x020fc60007800205 */
[----:B------:R-:W-:Y:S02]  /*00a0*/  UIADD3.X UR4, UPT, UPT, UR4, -0x1, URZ, UP0, !UPT ;  /* 0xffffffff04047890 */ /* 0x000fe400087fe4ff */
[----:B------:R-:W-:-:S04]  /*00b0*/  UISETP.NE.U32.AND UP0, UPT, UR5, URZ, UPT ;  /* 0x000000ff0500728c */ /* 0x000fc8000bf05070 */
[----:B------:R-:W-:-:S09]  /*00c0*/  UISETP.NE.AND.EX UP0, UPT, UR4, URZ, UPT, UP0 ;  /* 0x000000ff0400728c */ /* 0x000fd2000bf05300 */
[----:B------:R-:W-:Y:S05]  /*00d0*/  BRA.U UP0, `(.L_x_42) ;  /* 0xfffffffd00e87547 */ /* 0x000fea000b83ffff */
[----:B------:R-:W-:Y:S01]  /*00e0*/  STG.E desc[UR6][R2.64], R7 ;  /* 0x0000000702007986 */ /* 0x000fe2000c101906 */
[----:B------:R-:W-:Y:S05]  /*00f0*/  EXIT ;  /* 0x000000000000794d */ /* 0x000fea0003800000 */
.L_x_43:
        /* <DEDUP_REMOVED lines=16> */
.L_x_97:


//--------------------- .text._ZN8dpxbench7kernels25__vimin3_s16x2_relu_benchEPi --------------------------
	.section	.text._ZN8dpxbench7kernels25__vimin3_s16x2_relu_benchEPi,"ax",@progbits
	.align	128
        .global         _ZN8dpxbench7kernels25__vimin3_s16x2_relu_benchEPi
        .type           _ZN8dpxbench7kernels25__vimin3_s16x2_relu_benchEPi,@function
        .size           _ZN8dpxbench7kernels25__vimin3_s16x2_relu_benchEPi,(.L_x_98 - _ZN8dpxbench7kernels25__vimin3_s16x2_relu_benchEPi)
        .other          _ZN8dpxbench7kernels25__vimin3_s16x2_relu_benchEPi,@"STO_CUDA_ENTRY STV_DEFAULT"
_ZN8dpxbench7kernels25__vimin3_s16x2_relu_benchEPi:
.text._ZN8dpxbench7kernels25__vimin3_s16x2_relu_benchEPi:
        /* <DEDUP_REMOVED lines=8> */
.L_x_44:
[----:B------:R-:W-:Y:S01]  /*0080*/  UIADD3 UR5, UP0, UPT, UR5, -0x1, URZ ;  /* 0xffffffff05057890 */ /* 0x000fe2000ff1e0ff */
[----:B-----5:R-:W-:-:S03]  /*0090*/  VIMNMX3.S16x2.RELU R7, R7, R0, R5, PT ;  /* 0x000000000707720f */ /* 0x020fc60003801305 */
[----:B------:R-:W-:Y:S02]  /*00a0*/  UIADD3.X UR4, UPT, UPT, UR4, -0x1, URZ, UP0, !UPT ;  /* 0xffffffff04047890 */ /* 0x000fe400087fe4ff */
[----:B------:R-:W-:-:S04]  /*00b0*/  UISETP.NE.U32.AND UP0, UPT, UR5, URZ, UPT ;  /* 0x000000ff0500728c */ /* 0x000fc8000bf05070 */
[----:B------:R-:W-:-:S09]  /*00c0*/  UISETP.NE.AND.EX UP0, UPT, UR4, URZ, UPT, UP0 ;  /* 0x000000ff0400728c */ /* 0x000fd2000bf05300 */
[----:B------:R-:W-:Y:S05]  /*00d0*/  BRA.U UP0, `(.L_x_44) ;  /* 0xfffffffd00e87547 */ /* 0x000fea000b83ffff */
[----:B------:R-:W-:Y:S01]  /*00e0*/  STG.E desc[UR6][R2.64], R7 ;  /* 0x0000000702007986 */ /* 0x000fe2000c101906 */
[----:B------:R-:W-:Y:S05]  /*00f0*/  EXIT ;  /* 0x000000000000794d */ /* 0x000fea0003800000 */
.L_x_45:
        /* <DEDUP_REMOVED lines=16> */
.L_x_98:


//--------------------- .text._ZN8dpxbench7kernels25__vimax3_s16x2_relu_benchEPi --------------------------
	.section	.text._ZN8dpxbench7kernels25__vimax3_s16x2_relu_benchEPi,"ax",@progbits
	.align	128
        .global         _ZN8dpxbench7kernels25__vimax3_s16x2_relu_benchEPi
        .type           _ZN8dpxbench7kernels25__vimax3_s16x2_relu_benchEPi,@function
        .size           _ZN8dpxbench7kernels25__vimax3_s16x2_relu_benchEPi,(.L_x_99 - _ZN8dpxbench7kernels25__vimax3_s16x2_relu_benchEPi)
        .other          _ZN8dpxbench7kernels25__vimax3_s16x2_relu_benchEPi,@"STO_CUDA_ENTRY STV_DEFAULT"
_ZN8dpxbench7kernels25__vimax3_s16x2_relu_benchEPi:
.text._ZN8dpxbench7kernels25__vimax3_s16x2_relu_benchEPi:
        /* <DEDUP_REMOVED lines=8> */
.L_x_46:
[----:B------:R-:W-:Y:S01]  /*0080*/  UIADD3 UR5, UP0, UPT, UR5, -0x1, URZ ;  /* 0xffffffff05057890 */ /* 0x000fe2000ff1e0ff */
[----:B-----5:R-:W-:-:S03]  /*0090*/  VIMNMX3.S16x2.RELU R7, R7, R0, R5, !PT ;  /* 0x000000000707720f */ /* 0x020fc60007801305 */
[----:B------:R-:W-:Y:S02]  /*00a0*/  UIADD3.X UR4, UPT, UPT, UR4, -0x1, URZ, UP0, !UPT ;  /* 0xffffffff04047890 */ /* 0x000fe400087fe4ff */
[----:B------:R-:W-:-:S04]  /*00b0*/  UISETP.NE.U32.AND UP0, UPT, UR5, URZ, UPT ;  /* 0x000000ff0500728c */ /* 0x000fc8000bf05070 */
[----:B------:R-:W-:-:S09]  /*00c0*/  UISETP.NE.AND.EX UP0, UPT, UR4, URZ, UPT, UP0 ;  /* 0x000000ff0400728c */ /* 0x000fd2000bf05300 */
[----:B------:R-:W-:Y:S05]  /*00d0*/  BRA.U UP0, `(.L_x_46) ;  /* 0xfffffffd00e87547 */ /* 0x000fea000b83ffff */
[----:B------:R-:W-:Y:S01]  /*00e0*/  STG.E desc[UR6][R2.64], R7 ;  /* 0x0000000702007986 */ /* 0x000fe2000c101906 */
[----:B------:R-:W-:Y:S05]  /*00f0*/  EXIT ;  /* 0x000000000000794d */ /* 0x000fea0003800000 */
.L_x_47:
        /* <DEDUP_REMOVED lines=16> */
.L_x_99:


//--------------------- .text._ZN8dpxbench7kernels24__vimin_s16x2_relu_benchEPi --------------------------
	.section	.text._ZN8dpxbench7kernels24__vimin_s16x2_relu_benchEPi,"ax",@progbits
	.align	128
        .global         _ZN8dpxbench7kernels24__vimin_s16x2_relu_benchEPi
        .type           _ZN8dpxbench7kernels24__vimin_s16x2_relu_benchEPi,@function
        .size           _ZN8dpxbench7kernels24__vimin_s16x2_relu_benchEPi,(.L_x_100 - _ZN8dpxbench7kernels24__vimin_s16x2_relu_benchEPi)
        .other          _ZN8dpxbench7kernels24__vimin_s16x2_relu_benchEPi,@"STO_CUDA_ENTRY STV_DEFAULT"
_ZN8dpxbench7kernels24__vimin_s16x2_relu_benchEPi:
.text._ZN8dpxbench7kernels24__vimin_s16x2_relu_benchEPi:
        /* <DEDUP_REMOVED lines=8> */
.L_x_48:
[----:B------:R-:W-:Y:S01]  /*0080*/  UIADD3 UR5, UP0, UPT, UR5, -0x1, URZ ;  /* 0xffffffff05057890 */ /* 0x000fe2000ff1e0ff */
[----:B-----5:R-:W-:-:S03]  /*0090*/  VIMNMX.S16x2.RELU R5, PT, PT, R5, R4, PT ;  /* 0x0000000405057248 */ /* 0x020fc60003fe1300 */
[----:B------:R-:W-:Y:S01]  /*00a0*/  UIADD3.X UR4, UPT, UPT, UR4, -0x1, URZ, UP0, !UPT ;  /* 0xffffffff04047890 */ /* 0x000fe200087fe4ff */
[----:B------:R-:W-:Y:S01]  /*00b0*/  VIMNMX.S16x2.RELU R4, PT, PT, R5, R0, PT ;  /* 0x0000000005047248 */ /* 0x000fe20003fe1300 */
[----:B------:R-:W-:-:S04]  /*00c0*/  UISETP.NE.U32.AND UP0, UPT, UR5, URZ, UPT ;  /* 0x000000ff0500728c */ /* 0x000fc8000bf05070 */
[----:B------:R-:W-:-:S09]  /*00d0*/  UISETP.NE.AND.EX UP0, UPT, UR4, URZ, UPT, UP0 ;  /* 0x000000ff0400728c */ /* 0x000fd2000bf05300 */
[----:B------:R-:W-:Y:S05]  /*00e0*/  BRA.U UP0, `(.L_x_48) ;  /* 0xfffffffd00e47547 */ /* 0x000fea000b83ffff */
[----:B------:R-:W-:Y:S01]  /*00f0*/  STG.E desc[UR6][R2.64], R5 ;  /* 0x0000000502007986 */ /* 0x000fe2000c101906 */
[----:B------:R-:W-:Y:S05]  /*0100*/  EXIT ;  /* 0x000000000000794d */ /* 0x000fea0003800000 */
.L_x_49:
        /* <DEDUP_REMOVED lines=15> */
.L_x_100:


//--------------------- .text._ZN8dpxbench7kernels24__vimax_s16x2_relu_benchEPi --------------------------
	.section	.text._ZN8dpxbench7kernels24__vimax_s16x2_relu_benchEPi,"ax",@progbits
	.align	128
        .global         _ZN8dpxbench7kernels24__vimax_s16x2_relu_benchEPi
        .type           _ZN8dpxbench7kernels24__vimax_s16x2_relu_benchEPi,@function
        .size           _ZN8dpxbench7kernels24__vimax_s16x2_relu_benchEPi,(.L_x_101 - _ZN8dpxbench7kernels24__vimax_s16x2_relu_benchEPi)
        .other          _ZN8dpxbench7kernels24__vimax_s16x2_relu_benchEPi,@"STO_CUDA_ENTRY STV_DEFAULT"
_ZN8dpxbench7kernels24__vimax_s16x2_relu_benchEPi:
.text._ZN8dpxbench7kernels24__vimax_s16x2_relu_benchEPi:
        /* <DEDUP_REMOVED lines=8> */
.L_x_50:
[----:B------:R-:W-:Y:S01]  /*0080*/  UIADD3 UR5, UP0, UPT, UR5, -0x1, URZ ;  /* 0xffffffff05057890 */ /* 0x000fe2000ff1e0ff */
[----:B-----5:R-:W-:-:S03]  /*0090*/  VIMNMX.S16x2.RELU R5, PT, PT, R5, R4, !PT ;  /* 0x0000000405057248 */ /* 0x020fc60007fe1300 */
[----:B------:R-:W-:Y:S01]  /*00a0*/  UIADD3.X UR4, UPT, UPT, UR4, -0x1, URZ, UP0, !UPT ;  /* 0xffffffff04047890 */ /* 0x000fe200087fe4ff */
[----:B------:R-:W-:Y:S01]  /*00b0*/  VIMNMX.S16x2.RELU R4, PT, PT, R5, R0, !PT ;  /* 0x0000000005047248 */ /* 0x000fe20007fe1300 */
[----:B------:R-:W-:-:S04]  /*00c0*/  UISETP.NE.U32.AND UP0, UPT, UR5, URZ, UPT ;  /* 0x000000ff0500728c */ /* 0x000fc8000bf05070 */
[----:B------:R-:W-:-:S09]  /*00d0*/  UISETP.NE.AND.EX UP0, UPT, UR4, URZ, UPT, UP0 ;  /* 0x000000ff0400728c */ /* 0x000fd2000bf05300 */
[----:B------:R-:W-:Y:S05]  /*00e0*/  BRA.U UP0, `(.L_x_50) ;  /* 0xfffffffd00e47547 */ /* 0x000fea000b83ffff */
[----:B------:R-:W-:Y:S01]  /*00f0*/  STG.E desc[UR6][R2.64], R5 ;  /* 0x0000000502007986 */ /* 0x000fe2000c101906 */
[----:B------:R-:W-:Y:S05]  /*0100*/  EXIT ;  /* 0x000000000000794d */ /* 0x000fea0003800000 */
.L_x_51:
        /* <DEDUP_REMOVED lines=15> */
.L_x_101:


//--------------------- .text._ZN8dpxbench7kernels20__vimin3_s16x2_benchEPi --------------------------
	.section	.text._ZN8dpxbench7kernels20__vimin3_s16x2_benchEPi,"ax",@progbits
	.align	128
        .global         _ZN8dpxbench7kernels20__vimin3_s16x2_benchEPi
        .type           _ZN8dpxbench7kernels20__vimin3_s16x2_benchEPi,@function
        .size           _ZN8dpxbench7kernels20__vimin3_s16x2_benchEPi,(.L_x_102 - _ZN8dpxbench7kernels20__vimin3_s16x2_benchEPi)
        .other          _ZN8dpxbench7kernels20__vimin3_s16x2_benchEPi,@"STO_CUDA_ENTRY STV_DEFAULT"
_ZN8dpxbench7kernels20__vimin3_s16x2_benchEPi:
.text._ZN8dpxbench7kernels20__vimin3_s16x2_benchEPi:
        /* <DEDUP_REMOVED lines=8> */
.L_x_52:
[----:B------:R-:W-:Y:S01]  /*0080*/  UIADD3 UR5, UP0, UPT, UR5, -0x1, URZ ;  /* 0xffffffff05057890 */ /* 0x000fe2000ff1e0ff */
[----:B-----5:R-:W-:-:S03]  /*0090*/  VIMNMX3.S16x2 R7, R7, R0, R5, PT ;  /* 0x000000000707720f */ /* 0x020fc60003800305 */
[----:B------:R-:W-:Y:S02]  /*00a0*/  UIADD3.X UR4, UPT, UPT, UR4, -0x1, URZ, UP0, !UPT ;  /* 0xffffffff04047890 */ /* 0x000fe400087fe4ff */
[----:B------:R-:W-:-:S04]  /*00b0*/  UISETP.NE.U32.AND UP0, UPT, UR5, URZ, UPT ;  /* 0x000000ff0500728c */ /* 0x000fc8000bf05070 */
[----:B------:R-:W-:-:S09]  /*00c0*/  UISETP.NE.AND.EX UP0, UPT, UR4, URZ, UPT, UP0 ;  /* 0x000000ff0400728c */ /* 0x000fd2000bf05300 */
[----:B------:R-:W-:Y:S05]  /*00d0*/  BRA.U UP0, `(.L_x_52) ;  /* 0xfffffffd00e87547 */ /* 0x000fea000b83ffff */
[----:B------:R-:W-:Y:S01]  /*00e0*/  STG.E desc[UR6][R2.64], R7 ;  /* 0x0000000702007986 */ /* 0x000fe2000c101906 */
[----:B------:R-:W-:Y:S05]  /*00f0*/  EXIT ;  /* 0x000000000000794d */ /* 0x000fea0003800000 */
.L_x_53:
        /* <DEDUP_REMOVED lines=16> */
.L_x_102:


//--------------------- .text._ZN8dpxbench7kernels20__vimax3_s16x2_benchEPi --------------------------
	.section	.text._ZN8dpxbench7kernels20__vimax3_s16x2_benchEPi,"ax",@progbits
	.align	128
        .global         _ZN8dpxbench7kernels20__vimax3_s16x2_benchEPi
        .type           _ZN8dpxbench7kernels20__vimax3_s16x2_benchEPi,@function
        .size           _ZN8dpxbench7kernels20__vimax3_s16x2_benchEPi,(.L_x_103 - _ZN8dpxbench7kernels20__vimax3_s16x2_benchEPi)
        .other          _ZN8dpxbench7kernels20__vimax3_s16x2_benchEPi,@"STO_CUDA_ENTRY STV_DEFAULT"
_ZN8dpxbench7kernels20__vimax3_s16x2_benchEPi:
.text._ZN8dpxbench7kernels20__vimax3_s16x2_benchEPi:
        /* <DEDUP_REMOVED lines=8> */
.L_x_54:
[----:B------:R-:W-:Y:S01]  /*0080*/  UIADD3 UR5, UP0, UPT, UR5, -0x1, URZ ;  /* 0xffffffff05057890 */ /* 0x000fe2000ff1e0ff */
[----:B-----5:R-:W-:-:S03]  /*0090*/  VIMNMX3.S16x2 R7, R7, R0, R5, !PT ;  /* 0x000000000707720f */ /* 0x020fc60007800305 */
[----:B------:R-:W-:Y:S02]  /*00a0*/  UIADD3.X UR4, UPT, UPT, UR4, -0x1, URZ, UP0, !UPT ;  /* 0xffffffff04047890 */ /* 0x000fe400087fe4ff */
[----:B------:R-:W-:-:S04]  /*00b0*/  UISETP.NE.U32.AND UP0, UPT, UR5, URZ, UPT ;  /* 0x000000ff0500728c */ /* 0x000fc8000bf05070 */
[----:B------:R-:W-:-:S09]  /*00c0*/  UISETP.NE.AND.EX UP0, UPT, UR4, URZ, UPT, UP0 ;  /* 0x000000ff0400728c */ /* 0x000fd2000bf05300 */
[----:B------:R-:W-:Y:S05]  /*00d0*/  BRA.U UP0, `(.L_x_54) ;  /* 0xfffffffd00e87547 */ /* 0x000fea000b83ffff */
[----:B------:R-:W-:Y:S01]  /*00e0*/  STG.E desc[UR6][R2.64], R7 ;  /* 0x0000000702007986 */ /* 0x000fe2000c101906 */
[----:B------:R-:W-:Y:S05]  /*00f0*/  EXIT ;  /* 0x000000000000794d */ /* 0x000fea0003800000 */
.L_x_55:
        /* <DEDUP_REMOVED lines=16> */
.L_x_103:


//--------------------- .text._ZN8dpxbench7kernels18__vimin3_u32_benchEPi --------------------------
	.section	.text._ZN8dpxbench7kernels18__vimin3_u32_benchEPi,"ax",@progbits
	.align	128
        .global         _ZN8dpxbench7kernels18__vimin3_u32_benchEPi
        .type           _ZN8dpxbench7kernels18__vimin3_u32_benchEPi,@function
        .size           _ZN8dpxbench7kernels18__vimin3_u32_benchEPi,(.L_x_104 - _ZN8dpxbench7kernels18__vimin3_u32_benchEPi)
        .other          _ZN8dpxbench7kernels18__vimin3_u32_benchEPi,@"STO_CUDA_ENTRY STV_DEFAULT"
_ZN8dpxbench7kernels18__vimin3_u32_benchEPi:
.text._ZN8dpxbench7kernels18__vimin3_u32_benchEPi:
        /* <DEDUP_REMOVED lines=8> */
.L_x_56:
[----:B------:R-:W-:Y:S01]  /*0080*/  UIADD3 UR5, UP0, UPT, UR5, -0x1, URZ ;  /* 0xffffffff05057890 */ /* 0x000fe2000ff1e0ff */
[----:B-----5:R-:W-:-:S03]  /*0090*/  VIMNMX3.U32 R7, R7, R0, R5, PT ;  /* 0x000000000707720f */ /* 0x020fc60003800005 */
[----:B------:R-:W-:Y:S02]  /*00a0*/  UIADD3.X UR4, UPT, UPT, UR4, -0x1, URZ, UP0, !UPT ;  /* 0xffffffff04047890 */ /* 0x000fe400087fe4ff */
[----:B------:R-:W-:-:S04]  /*00b0*/  UISETP.NE.U32.AND UP0, UPT, UR5, URZ, UPT ;  /* 0x000000ff0500728c */ /* 0x000fc8000bf05070 */
[----:B------:R-:W-:-:S09]  /*00c0*/  UISETP.NE.AND.EX UP0, UPT, UR4, URZ, UPT, UP0 ;  /* 0x000000ff0400728c */ /* 0x000fd2000bf05300 */
[----:B------:R-:W-:Y:S05]  /*00d0*/  BRA.U UP0, `(.L_x_56) ;  /* 0xfffffffd00e87547 */ /* 0x000fea000b83ffff */
[----:B------:R-:W-:Y:S01]  /*00e0*/  STG.E desc[UR6][R2.64], R7 ;  /* 0x0000000702007986 */ /* 0x000fe2000c101906 */
[----:B------:R-:W-:Y:S05]  /*00f0*/  EXIT ;  /* 0x000000000000794d */ /* 0x000fea0003800000 */
.L_x_57:
        /* <DEDUP_REMOVED lines=16> */
.L_x_104:


//--------------------- .text._ZN8dpxbench7kernels18__vimax3_u32_benchEPi --------------------------
	.section	.text._ZN8dpxbench7kernels18__vimax3_u32_benchEPi,"ax",@progbits
	.align	128
        .global         _ZN8dpxbench7kernels18__vimax3_u32_benchEPi
        .type           _ZN8dpxbench7kernels18__vimax3_u32_benchEPi,@function
        .size           _ZN8dpxbench7kernels18__vimax3_u32_benchEPi,(.L_x_105 - _ZN8dpxbench7kernels18__vimax3_u32_benchEPi)
        .other          _ZN8dpxbench7kernels18__vimax3_u32_benchEPi,@"STO_CUDA_ENTRY STV_DEFAULT"
_ZN8dpxbench7kernels18__vimax3_u32_benchEPi:
.text._ZN8dpxbench7kernels18__vimax3_u32_benchEPi:
        /* <DEDUP_REMOVED lines=8> */
.L_x_58:
[----:B------:R-:W-:Y:S01]  /*0080*/  UIADD3 UR5, UP0, UPT, UR5, -0x1, URZ ;  /* 0xffffffff05057890 */ /* 0x000fe2000ff1e0ff */
[----:B-----5:R-:W-:-:S03]  /*0090*/  VIMNMX3.U32 R7, R7, R0, R5, !PT ;  /* 0x000000000707720f */ /* 0x020fc60007800005 */
[----:B------:R-:W-:Y:S02]  /*00a0*/  UIADD3.X UR4, UPT, UPT, UR4, -0x1, URZ, UP0, !UPT ;  /* 0xffffffff04047890 */ /* 0x000fe400087fe4ff */
[----:B------:R-:W-:-:S04]  /*00b0*/  UISETP.NE.U32.AND UP0, UPT, UR5, URZ, UPT ;  /* 0x000000ff0500728c */ /* 0x000fc8000bf05070 */
[----:B------:R-:W-:-:S09]  /*00c0*/  UISETP.NE.AND.EX UP0, UPT, UR4, URZ, UPT, UP0 ;  /* 0x000000ff0400728c */ /* 0x000fd2000bf05300 */
[----:B------:R-:W-:Y:S05]  /*00d0*/  BRA.U UP0, `(.L_x_58) ;  /* 0xfffffffd00e87547 */ /* 0x000fea000b83ffff */
[----:B------:R-:W-:Y:S01]  /*00e0*/  STG.E desc[UR6][R2.64], R7 ;  /* 0x0000000702007986 */ /* 0x000fe2000c101906 */
[----:B------:R-:W-:Y:S05]  /*00f0*/  EXIT ;  /* 0x000000000000794d */ /* 0x000fea0003800000 */
.L_x_59:
        /* <DEDUP_REMOVED lines=16> */
.L_x_105:


//--------------------- .text._ZN8dpxbench7kernels23__vimin3_s32_relu_benchEPi --------------------------
	.section	.text._ZN8dpxbench7kernels23__vimin3_s32_relu_benchEPi,"ax",@progbits
	.align	128
        .global         _ZN8dpxbench7kernels23__vimin3_s32_relu_benchEPi
        .type           _ZN8dpxbench7kernels23__vimin3_s32_relu_benchEPi,@function
        .size           _ZN8dpxbench7kernels23__vimin3_s32_relu_benchEPi,(.L_x_106 - _ZN8dpxbench7kernels23__vimin3_s32_relu_benchEPi)
        .other          _ZN8dpxbench7kernels23__vimin3_s32_relu_benchEPi,@"STO_CUDA_ENTRY STV_DEFAULT"
_ZN8dpxbench7kernels23__vimin3_s32_relu_benchEPi:
.text._ZN8dpxbench7kernels23__vimin3_s32_relu_benchEPi:
        /* <DEDUP_REMOVED lines=8> */
.L_x_60:
[----:B------:R-:W-:Y:S01]  /*0080*/  UIADD3 UR5, UP0, UPT, UR5, -0x1, URZ ;  /* 0xffffffff05057890 */ /* 0x000fe2000ff1e0ff */
[----:B-----5:R-:W-:-:S03]  /*0090*/  VIMNMX3.RELU R7, R7, R0, R5, PT ;  /* 0x000000000707720f */ /* 0x020fc60003801105 */
[----:B------:R-:W-:Y:S02]  /*00a0*/  UIADD3.X UR4, UPT, UPT, UR4, -0x1, URZ, UP0, !UPT ;  /* 0xffffffff04047890 */ /* 0x000fe400087fe4ff */
[----:B------:R-:W-:-:S04]  /*00b0*/  UISETP.NE.U32.AND UP0, UPT, UR5, URZ, UPT ;  /* 0x000000ff0500728c */ /* 0x000fc8000bf05070 */
[----:B------:R-:W-:-:S09]  /*00c0*/  UISETP.NE.AND.EX UP0, UPT, UR4, URZ, UPT, UP0 ;  /* 0x000000ff0400728c */ /* 0x000fd2000bf05300 */
[----:B------:R-:W-:Y:S05]  /*00d0*/  BRA.U UP0, `(.L_x_60) ;  /* 0xfffffffd00e87547 */ /* 0x000fea000b83ffff */
[----:B------:R-:W-:Y:S01]  /*00e0*/  STG.E desc[UR6][R2.64], R7 ;  /* 0x0000000702007986 */ /* 0x000fe2000c101906 */
[----:B------:R-:W-:Y:S05]  /*00f0*/  EXIT ;  /* 0x000000000000794d */ /* 0x000fea0003800000 */
.L_x_61:
        /* <DEDUP_REMOVED lines=16> */
.L_x_106:


//--------------------- .text._ZN8dpxbench7kernels23__vimax3_s32_relu_benchEPi --------------------------
	.section	.text._ZN8dpxbench7kernels23__vimax3_s32_relu_benchEPi,"ax",@progbits
	.align	128
        .global         _ZN8dpxbench7kernels23__vimax3_s32_relu_benchEPi
        .type           _ZN8dpxbench7kernels23__vimax3_s32_relu_benchEPi,@function
        .size           _ZN8dpxbench7kernels23__vimax3_s32_relu_benchEPi,(.L_x_107 - _ZN8dpxbench7kernels23__vimax3_s32_relu_benchEPi)
        .other          _ZN8dpxbench7kernels23__vimax3_s32_relu_benchEPi,@"STO_CUDA_ENTRY STV_DEFAULT"
_ZN8dpxbench7kernels23__vimax3_s32_relu_benchEPi:
.text._ZN8dpxbench7kernels23__vimax3_s32_relu_benchEPi:
        /* <DEDUP_REMOVED lines=8> */
.L_x_62:
[----:B------:R-:W-:Y:S01]  /*0080*/  UIADD3 UR5, UP0, UPT, UR5, -0x1, URZ ;  /* 0xffffffff05057890 */ /* 0x000fe2000ff1e0ff */
[----:B-----5:R-:W-:-:S03]  /*0090*/  VIMNMX3.RELU R7, R7, R0, R5, !PT ;  /* 0x000000000707720f */ /* 0x020fc60007801105 */
[----:B------:R-:W-:Y:S02]  /*00a0*/  UIADD3.X UR4, UPT, UPT, UR4, -0x1, URZ, UP0, !UPT ;  /* 0xffffffff04047890 */ /* 0x000fe400087fe4ff */
[----:B------:R-:W-:-:S04]  /*00b0*/  UISETP.NE.U32.AND UP0, UPT, UR5, URZ, UPT ;  /* 0x000000ff0500728c */ /* 0x000fc8000bf05070 */
[----:B------:R-:W-:-:S09]  /*00c0*/  UISETP.NE.AND.EX UP0, UPT, UR4, URZ, UPT, UP0 ;  /* 0x000000ff0400728c */ /* 0x000fd2000bf05300 */
[----:B------:R-:W-:Y:S05]  /*00d0*/  BRA.U UP0, `(.L_x_62) ;  /* 0xfffffffd00e87547 */ /* 0x000fea000b83ffff */
[----:B------:R-:W-:Y:S01]  /*00e0*/  STG.E desc[UR6][R2.64], R7 ;  /* 0x0000000702007986 */ /* 0x000fe2000c101906 */
[----:B------:R-:W-:Y:S05]  /*00f0*/  EXIT ;  /* 0x000000000000794d */ /* 0x000fea0003800000 */
.L_x_63:
        /* <DEDUP_REMOVED lines=16> */
.L_x_107:


//--------------------- .text._ZN8dpxbench7kernels22__vimin_s32_relu_benchEPi --------------------------
	.section	.text._ZN8dpxbench7kernels22__vimin_s32_relu_benchEPi,"ax",@progbits
	.align	128
        .global         _ZN8dpxbench7kernels22__vimin_s32_relu_benchEPi
        .type           _ZN8dpxbench7kernels22__vimin_s32_relu_benchEPi,@function
        .size           _ZN8dpxbench7kernels22__vimin_s32_relu_benchEPi,(.L_x_108 - _ZN8dpxbench7kernels22__vimin_s32_relu_benchEPi)
        .other          _ZN8dpxbench7kernels22__vimin_s32_relu_benchEPi,@"STO_CUDA_ENTRY STV_DEFAULT"
_ZN8dpxbench7kernels22__vimin_s32_relu_benchEPi:
.text._ZN8dpxbench7kernels22__vimin_s32_relu_benchEPi:
        /* <DEDUP_REMOVED lines=8> */
.L_x_64:
[----:B------:R-:W-:Y:S01]  /*0080*/  UIADD3 UR5, UP0, UPT, UR5, -0x1, URZ ;  /* 0xffffffff05057890 */ /* 0x000fe2000ff1e0ff */
[----:B-----5:R-:W-:-:S03]  /*0090*/  VIMNMX.RELU R5, PT, PT, R5, R4, PT ;  /* 0x0000000405057248 */ /* 0x020fc60003fe1100 */
[----:B------:R-:W-:Y:S01]  /*00a0*/  UIADD3.X UR4, UPT, UPT, UR4, -0x1, URZ, UP0, !UPT ;  /* 0xffffffff04047890 */ /* 0x000fe200087fe4ff */
[----:B------:R-:W-:Y:S01]  /*00b0*/  VIMNMX.RELU R4, PT, PT, R5, R0, PT ;  /* 0x0000000005047248 */ /* 0x000fe20003fe1100 */
[----:B------:R-:W-:-:S04]  /*00c0*/  UISETP.NE.U32.AND UP0, UPT, UR5, URZ, UPT ;  /* 0x000000ff0500728c */ /* 0x000fc8000bf05070 */
[----:B------:R-:W-:-:S09]  /*00d0*/  UISETP.NE.AND.EX UP0, UPT, UR4, URZ, UPT, UP0 ;  /* 0x000000ff0400728c */ /* 0x000fd2000bf05300 */
[----:B------:R-:W-:Y:S05]  /*00e0*/  BRA.U UP0, `(.L_x_64) ;  /* 0xfffffffd00e47547 */ /* 0x000fea000b83ffff */
[----:B------:R-:W-:Y:S01]  /*00f0*/  STG.E desc[UR6][R2.64], R5 ;  /* 0x0000000502007986 */ /* 0x000fe2000c101906 */
[----:B------:R-:W-:Y:S05]  /*0100*/  EXIT ;  /* 0x000000000000794d */ /* 0x000fea0003800000 */
.L_x_65:
        /* <DEDUP_REMOVED lines=15> */
.L_x_108:


//--------------------- .text._ZN8dpxbench7kernels22__vimax_s32_relu_benchEPi --------------------------
	.section	.text._ZN8dpxbench7kernels22__vimax_s32_relu_benchEPi,"ax",@progbits
	.align	128
        .global         _ZN8dpxbench7kernels22__vimax_s32_relu_benchEPi
        .type           _ZN8dpxbench7kernels22__vimax_s32_relu_benchEPi,@function
        .size           _ZN8dpxbench7kernels22__vimax_s32_relu_benchEPi,(.L_x_109 - _ZN8dpxbench7kernels22__vimax_s32_relu_benchEPi)
        .other          _ZN8dpxbench7kernels22__vimax_s32_relu_benchEPi,@"STO_CUDA_ENTRY STV_DEFAULT"
_ZN8dpxbench7kernels22__vimax_s32_relu_benchEPi:
.text._ZN8dpxbench7kernels22__vimax_s32_relu_benchEPi:
        /* <DEDUP_REMOVED lines=8> */
.L_x_66:
[----:B------:R-:W-:Y:S01]  /*0080*/  UIADD3 UR5, UP0, UPT, UR5, -0x1, URZ ;  /* 0xffffffff05057890 */ /* 0x000fe2000ff1e0ff */
[----:B-----5:R-:W-:-:S03]  /*0090*/  VIMNMX.RELU R5, PT, PT, R5, R4, !PT ;  /* 0x0000000405057248 */ /* 0x020fc60007fe1100 */
[----:B------:R-:W-:Y:S01]  /*00a0*/  UIADD3.X UR4, UPT, UPT, UR4, -0x1, URZ, UP0, !UPT ;  /* 0xffffffff04047890 */ /* 0x000fe200087fe4ff */
[----:B------:R-:W-:Y:S01]  /*00b0*/  VIMNMX.RELU R4, PT, PT, R5, R0, !PT ;  /* 0x0000000005047248 */ /* 0x000fe20007fe1100 */
[----:B------:R-:W-:-:S04]  /*00c0*/  UISETP.NE.U32.AND UP0, UPT, UR5, URZ, UPT ;  /* 0x000000ff0500728c */ /* 0x000fc8000bf05070 */
[----:B------:R-:W-:-:S09]  /*00d0*/  UISETP.NE.AND.EX UP0, UPT, UR4, URZ, UPT, UP0 ;  /* 0x000000ff0400728c */ /* 0x000fd2000bf05300 */
[----:B------:R-:W-:Y:S05]  /*00e0*/  BRA.U UP0, `(.L_x_66) ;  /* 0xfffffffd00e47547 */ /* 0x000fea000b83ffff */
[----:B------:R-:W-:Y:S01]  /*00f0*/  STG.E desc[UR6][R2.64], R5 ;  /* 0x0000000502007986 */ /* 0x000fe2000c101906 */
[----:B------:R-:W-:Y:S05]  /*0100*/  EXIT ;  /* 0x000000000000794d */ /* 0x000fea0003800000 */
.L_x_67:
        /* <DEDUP_REMOVED lines=15> */
.L_x_109:


//--------------------- .text._ZN8dpxbench7kernels18__vimin3_s32_benchEPi --------------------------
	.section	.text._ZN8dpxbench7kernels18__vimin3_s32_benchEPi,"ax",@progbits
	.align	128
        .global         _ZN8dpxbench7kernels18__vimin3_s32_benchEPi
        .type           _ZN8dpxbench7kernels18__vimin3_s32_benchEPi,@function
        .size           _ZN8dpxbench7kernels18__vimin3_s32_benchEPi,(.L_x_110 - _ZN8dpxbench7kernels18__vimin3_s32_benchEPi)
        .other          _ZN8dpxbench7kernels18__vimin3_s32_benchEPi,@"STO_CUDA_ENTRY STV_DEFAULT"
_ZN8dpxbench7kernels18__vimin3_s32_benchEPi:
.text._ZN8dpxbench7kernels18__vimin3_s32_benchEPi:
        /* <DEDUP_REMOVED lines=8> */
.L_x_68:
[----:B------:R-:W-:Y:S01]  /*0080*/  UIADD3 UR5, UP0, UPT, UR5, -0x1, URZ ;  /* 0xffffffff05057890 */ /* 0x000fe2000ff1e0ff */
[----:B-----5:R-:W-:-:S03]  /*0090*/  VIMNMX3 R7, R7, R0, R5, PT ;  /* 0x000000000707720f */ /* 0x020fc60003800105 */
[----:B------:R-:W-:Y:S02]  /*00a0*/  UIADD3.X UR4, UPT, UPT, UR4, -0x1, URZ, UP0, !UPT ;  /* 0xffffffff04047890 */ /* 0x000fe400087fe4ff */
[----:B------:R-:W-:-:S04]  /*00b0*/  UISETP.NE.U32.AND UP0, UPT, UR5, URZ, UPT ;  /* 0x000000ff0500728c */ /* 0x000fc8000bf05070 */
[----:B------:R-:W-:-:S09]  /*00c0*/  UISETP.NE.AND.EX UP0, UPT, UR4, URZ, UPT, UP0 ;  /* 0x000000ff0400728c */ /* 0x000fd2000bf05300 */
[----:B------:R-:W-:Y:S05]  /*00d0*/  BRA.U UP0, `(.L_x_68) ;  /* 0xfffffffd00e87547 */ /* 0x000fea000b83ffff */
[----:B------:R-:W-:Y:S01]  /*00e0*/  STG.E desc[UR6][R2.64], R7 ;  /* 0x0000000702007986 */ /* 0x000fe2000c101906 */
[----:B------:R-:W-:Y:S05]  /*00f0*/  EXIT ;  /* 0x000000000000794d */ /* 0x000fea0003800000 */
.L_x_69:
        /* <DEDUP_REMOVED lines=16> */
.L_x_110:


//--------------------- .text._ZN8dpxbench7kernels18__vimax3_s32_benchEPi --------------------------
	.section	.text._ZN8dpxbench7kernels18__vimax3_s32_benchEPi,"ax",@progbits
	.align	128
        .global         _ZN8dpxbench7kernels18__vimax3_s32_benchEPi
        .type           _ZN8dpxbench7kernels18__vimax3_s32_benchEPi,@function
        .size           _ZN8dpxbench7kernels18__vimax3_s32_benchEPi,(.L_x_111 - _ZN8dpxbench7kernels18__vimax3_s32_benchEPi)
        .other          _ZN8dpxbench7kernels18__vimax3_s32_benchEPi,@"STO_CUDA_ENTRY STV_DEFAULT"
_ZN8dpxbench7kernels18__vimax3_s32_benchEPi:
.text._ZN8dpxbench7kernels18__vimax3_s32_benchEPi:
        /* <DEDUP_REMOVED lines=8> */
.L_x_70:
[----:B------:R-:W-:Y:S01]  /*0080*/  UIADD3 UR5, UP0, UPT, UR5, -0x1, URZ ;  /* 0xffffffff05057890 */ /* 0x000fe2000ff1e0ff */
[----:B-----5:R-:W-:-:S03]  /*0090*/  VIMNMX3 R7, R7, R0, R5, !PT ;  /* 0x000000000707720f */ /* 0x020fc60007800105 */
[----:B------:R-:W-:Y:S02]  /*00a0*/  UIADD3.X UR4, UPT, UPT, UR4, -0x1, URZ, UP0, !UPT ;  /* 0xffffffff04047890 */ /* 0x000fe400087fe4ff */
[----:B------:R-:W-:-:S04]  /*00b0*/  UISETP.NE.U32.AND UP0, UPT, UR5, URZ, UPT ;  /* 0x000000ff0500728c */ /* 0x000fc8000bf05070 */
[----:B------:R-:W-:-:S09]  /*00c0*/  UISETP.NE.AND.EX UP0, UPT, UR4, URZ, UPT, UP0 ;  /* 0x000000ff0400728c */ /* 0x000fd2000bf05300 */
[----:B------:R-:W-:Y:S05]  /*00d0*/  BRA.U UP0, `(.L_x_70) ;  /* 0xfffffffd00e87547 */ /* 0x000fea000b83ffff */
[----:B------:R-:W-:Y:S01]  /*00e0*/  STG.E desc[UR6][R2.64], R7 ;  /* 0x0000000702007986 */ /* 0x000fe2000c101906 */
[----:B------:R-:W-:Y:S05]  /*00f0*/  EXIT ;  /* 0x000000000000794d */ /* 0x000fea0003800000 */
.L_x_71:
        /* <DEDUP_REMOVED lines=16> */
.L_x_111:


//--------------------- .nv.shared.reserved.0     --------------------------
	.section	.nv.shared.reserved.0,"aw",@nobits
	.weak		__nv_reservedSMEM_offset_0_alias
	.size		__nv_reservedSMEM_offset_0_alias, 0, 64
	.other		__nv_reservedSMEM_offset_0_alias,@"STO_CUDA_RESERVED_SHARED STV_DEFAULT"
__nv_reservedSMEM_offset_0_alias:
	.zero		0
	.zero		64


//--------------------- .nv.constant0._ZN8dpxbench7kernels14DTW_bench_16x2EPi --------------------------
	.section	.nv.constant0._ZN8dpxbench7kernels14DTW_bench_16x2EPi,"a",@progbits
	.sectionflags	@""
	.align	4
.nv.constant0._ZN8dpxbench7kernels14DTW_bench_16x2EPi:
	.zero		904


//--------------------- .nv.constant0._ZN8dpxbench7kernels13NW_bench_16x2EPi --------------------------
	.section	.nv.constant0._ZN8dpxbench7kernels13NW_bench_16x2EPi,"a",@progbits
	.sectionflags	@""
	.align	4
.nv.constant0._ZN8dpxbench7kernels13NW_bench_16x2EPi:
	.zero		904


//--------------------- .nv.constant0._ZN8dpxbench7kernels9DTW_benchEPi --------------------------
	.section	.nv.constant0._ZN8dpxbench7kernels9DTW_benchEPi,"a",@progbits
	.sectionflags	@""
	.align	4
.nv.constant0._ZN8dpxbench7kernels9DTW_benchEPi:
	.zero		904


//--------------------- .nv.constant0._ZN8dpxbench7kernels8NW_benchEPi --------------------------
	.section	.nv.constant0._ZN8dpxbench7kernels8NW_benchEPi,"a",@progbits
	.sectionflags	@""
	.align	4
.nv.constant0._ZN8dpxbench7kernels8NW_benchEPi:
	.zero		904


//--------------------- .nv.constant0._ZN8dpxbench7kernels22__viaddmin_u16x2_benchEPi --------------------------
	.section	.nv.constant0._ZN8dpxbench7kernels22__viaddmin_u16x2_benchEPi,"a",@progbits
	.sectionflags	@""
	.align	4
.nv.constant0._ZN8dpxbench7kernels22__viaddmin_u16x2_benchEPi:
	.zero		904


//--------------------- .nv.constant0._ZN8dpxbench7kernels22__viaddmax_u16x2_benchEPi --------------------------
	.section	.nv.constant0._ZN8dpxbench7kernels22__viaddmax_u16x2_benchEPi,"a",@progbits
	.sectionflags	@""
	.align	4
.nv.constant0._ZN8dpxbench7kernels22__viaddmax_u16x2_benchEPi:
	.zero		904


//--------------------- .nv.constant0._ZN8dpxbench7kernels27__viaddmin_s16x2_relu_benchEPi --------------------------
	.section	.nv.constant0._ZN8dpxbench7kernels27__viaddmin_s16x2_relu_benchEPi,"a",@progbits
	.sectionflags	@""
	.align	4
.nv.constant0._ZN8dpxbench7kernels27__viaddmin_s16x2_relu_benchEPi:
	.zero		904


//--------------------- .nv.constant0._ZN8dpxbench7kernels27__viaddmax_s16x2_relu_benchEPi --------------------------
	.section	.nv.constant0._ZN8dpxbench7kernels27__viaddmax_s16x2_relu_benchEPi,"a",@progbits
	.sectionflags	@""
	.align	4
.nv.constant0._ZN8dpxbench7kernels27__viaddmax_s16x2_relu_benchEPi:
	.zero		904


//--------------------- .nv.constant0._ZN8dpxbench7kernels22__viaddmin_s16x2_benchEPi --------------------------
	.section	.nv.constant0._ZN8dpxbench7kernels22__viaddmin_s16x2_benchEPi,"a",@progbits
	.sectionflags	@""
	.align	4
.nv.constant0._ZN8dpxbench7kernels22__viaddmin_s16x2_benchEPi:
	.zero		904


//--------------------- .nv.constant0._ZN8dpxbench7kernels22__viaddmax_s16x2_benchEPi --------------------------
	.section	.nv.constant0._ZN8dpxbench7kernels22__viaddmax_s16x2_benchEPi,"a",@progbits
	.sectionflags	@""
	.align	4
.nv.constant0._ZN8dpxbench7kernels22__viaddmax_s16x2_benchEPi:
	.zero		904


//--------------------- .nv.constant0._ZN8dpxbench7kernels20__viaddmin_u32_benchEPi --------------------------
	.section	.nv.constant0._ZN8dpxbench7kernels20__viaddmin_u32_benchEPi,"a",@progbits
	.sectionflags	@""
	.align	4
.nv.constant0._ZN8dpxbench7kernels20__viaddmin_u32_benchEPi:
	.zero		904


//--------------------- .nv.constant0._ZN8dpxbench7kernels20__viaddmax_u32_benchEPi --------------------------
	.section	.nv.constant0._ZN8dpxbench7kernels20__viaddmax_u32_benchEPi,"a",@progbits
	.sectionflags	@""
	.align	4
.nv.constant0._ZN8dpxbench7kernels20__viaddmax_u32_benchEPi:
	.zero		904


//--------------------- .nv.constant0._ZN8dpxbench7kernels25__viaddmin_s32_relu_benchEPi --------------------------
	.section	.nv.constant0._ZN8dpxbench7kernels25__viaddmin_s32_relu_benchEPi,"a",@progbits
	.sectionflags	@""
	.align	4
.nv.constant0._ZN8dpxbench7kernels25__viaddmin_s32_relu_benchEPi:
	.zero		904


//--------------------- .nv.constant0._ZN8dpxbench7kernels25__viaddmax_s32_relu_benchEPi --------------------------
	.section	.nv.constant0._ZN8dpxbench7kernels25__viaddmax_s32_relu_benchEPi,"a",@progbits
	.sectionflags	@""
	.align	4
.nv.constant0._ZN8dpxbench7kernels25__viaddmax_s32_relu_benchEPi:
	.zero		904


//--------------------- .nv.constant0._ZN8dpxbench7kernels20__viaddmin_s32_benchEPi --------------------------
	.section	.nv.constant0._ZN8dpxbench7kernels20__viaddmin_s32_benchEPi,"a",@progbits
	.sectionflags	@""
	.align	4
.nv.constant0._ZN8dpxbench7kernels20__viaddmin_s32_benchEPi:
	.zero		904


//--------------------- .nv.constant0._ZN8dpxbench7kernels20__viaddmax_s32_benchEPi --------------------------
	.section	.nv.constant0._ZN8dpxbench7kernels20__viaddmax_s32_benchEPi,"a",@progbits
	.sectionflags	@""
	.align	4
.nv.constant0._ZN8dpxbench7kernels20__viaddmax_s32_benchEPi:
	.zero		904


//--------------------- .nv.constant0._ZN8dpxbench7kernels20__vibmin_u16x2_benchEPi --------------------------
	.section	.nv.constant0._ZN8dpxbench7kernels20__vibmin_u16x2_benchEPi,"a",@progbits
	.sectionflags	@""
	.align	4
.nv.constant0._ZN8dpxbench7kernels20__vibmin_u16x2_benchEPi:
	.zero		904


//--------------------- .nv.constant0._ZN8dpxbench7kernels20__vibmax_u16x2_benchEPi --------------------------
	.section	.nv.constant0._ZN8dpxbench7kernels20__vibmax_u16x2_benchEPi,"a",@progbits
	.sectionflags	@""
	.align	4
.nv.constant0._ZN8dpxbench7kernels20__vibmax_u16x2_benchEPi:
	.zero		904


//--------------------- .nv.constant0._ZN8dpxbench7kernels20__vibmin_s16x2_benchEPi --------------------------
	.section	.nv.constant0._ZN8dpxbench7kernels20__vibmin_s16x2_benchEPi,"a",@progbits
	.sectionflags	@""
	.align	4
.nv.constant0._ZN8dpxbench7kernels20__vibmin_s16x2_benchEPi:
	.zero		904


//--------------------- .nv.constant0._ZN8dpxbench7kernels20__vibmax_s16x2_benchEPi --------------------------
	.section	.nv.constant0._ZN8dpxbench7kernels20__vibmax_s16x2_benchEPi,"a",@progbits
	.sectionflags	@""
	.align	4
.nv.constant0._ZN8dpxbench7kernels20__vibmax_s16x2_benchEPi:
	.zero		904


//--------------------- .nv.constant0._ZN8dpxbench7kernels18__vibmin_u32_benchEPi --------------------------
	.section	.nv.constant0._ZN8dpxbench7kernels18__vibmin_u32_benchEPi,"a",@progbits
	.sectionflags	@""
	.align	4
.nv.constant0._ZN8dpxbench7kernels18__vibmin_u32_benchEPi:
	.zero		904


//--------------------- .nv.constant0._ZN8dpxbench7kernels18__vibmax_u32_benchEPi --------------------------
	.section	.nv.constant0._ZN8dpxbench7kernels18__vibmax_u32_benchEPi,"a",@progbits
	.sectionflags	@""
	.align	4
.nv.constant0._ZN8dpxbench7kernels18__vibmax_u32_benchEPi:
	.zero		904


//--------------------- .nv.constant0._ZN8dpxbench7kernels18__vibmin_s32_benchEPi --------------------------
	.section	.nv.constant0._ZN8dpxbench7kernels18__vibmin_s32_benchEPi,"a",@progbits
	.sectionflags	@""
	.align	4
.nv.constant0._ZN8dpxbench7kernels18__vibmin_s32_benchEPi:
	.zero		904


//--------------------- .nv.constant0._ZN8dpxbench7kernels18__vibmax_s32_benchEPi --------------------------
	.section	.nv.constant0._ZN8dpxbench7kernels18__vibmax_s32_benchEPi,"a",@progbits
	.sectionflags	@""
	.align	4
.nv.constant0._ZN8dpxbench7kernels18__vibmax_s32_benchEPi:
	.zero		904


//--------------------- .nv.constant0._ZN8dpxbench7kernels20__vimin3_u16x2_benchEPi --------------------------
	.section	.nv.constant0._ZN8dpxbench7kernels20__vimin3_u16x2_benchEPi,"a",@progbits
	.sectionflags	@""
	.align	4
.nv.constant0._ZN8dpxbench7kernels20__vimin3_u16x2_benchEPi:
	.zero		904


//--------------------- .nv.constant0._ZN8dpxbench7kernels20__vimax3_u16x2_benchEPi --------------------------
	.section	.nv.constant0._ZN8dpxbench7kernels20__vimax3_u16x2_benchEPi,"a",@progbits
	.sectionflags	@""
	.align	4
.nv.constant0._ZN8dpxbench7kernels20__vimax3_u16x2_benchEPi:
	.zero		904


//--------------------- .nv.constant0._ZN8dpxbench7kernels25__vimin3_s16x2_relu_benchEPi --------------------------
	.section	.nv.constant0._ZN8dpxbench7kernels25__vimin3_s16x2_relu_benchEPi,"a",@progbits
	.sectionflags	@""
	.align	4
.nv.constant0._ZN8dpxbench7kernels25__vimin3_s16x2_relu_benchEPi:
	.zero		904


//--------------------- .nv.constant0._ZN8dpxbench7kernels25__vimax3_s16x2_relu_benchEPi --------------------------
	.section	.nv.constant0._ZN8dpxbench7kernels25__vimax3_s16x2_relu_benchEPi,"a",@progbits
	.sectionflags	@""
	.align	4
.nv.constant0._ZN8dpxbench7kernels25__vimax3_s16x2_relu_benchEPi:
	.zero		904


//--------------------- .nv.constant0._ZN8dpxbench7kernels24__vimin_s16x2_relu_benchEPi --------------------------
	.section	.nv.constant0._ZN8dpxbench7kernels24__vimin_s16x2_relu_benchEPi,"a",@progbits
	.sectionflags	@""
	.align	4
.nv.constant0._ZN8dpxbench7kernels24__vimin_s16x2_relu_benchEPi:
	.zero		904


//--------------------- .nv.constant0._ZN8dpxbench7kernels24__vimax_s16x2_relu_benchEPi --------------------------
	.section	.nv.constant0._ZN8dpxbench7kernels24__vimax_s16x2_relu_benchEPi,"a",@progbits
	.sectionflags	@""
	.align	4
.nv.constant0._ZN8dpxbench7kernels24__vimax_s16x2_relu_benchEPi:
	.zero		904


//--------------------- .nv.constant0._ZN8dpxbench7kernels20__vimin3_s16x2_benchEPi --------------------------
	.section	.nv.constant0._ZN8dpxbench7kernels20__vimin3_s16x2_benchEPi,"a",@progbits
	.sectionflags	@""
	.align	4
.nv.constant0._ZN8dpxbench7kernels20__vimin3_s16x2_benchEPi:
	.zero		904


//--------------------- .nv.constant0._ZN8dpxbench7kernels20__vimax3_s16x2_benchEPi --------------------------
	.section	.nv.constant0._ZN8dpxbench7kernels20__vimax3_s16x2_benchEPi,"a",@progbits
	.sectionflags	@""
	.align	4
.nv.constant0._ZN8dpxbench7kernels20__vimax3_s16x2_benchEPi:
	.zero		904


//--------------------- .nv.constant0._ZN8dpxbench7kernels18__vimin3_u32_benchEPi --------------------------
	.section	.nv.constant0._ZN8dpxbench7kernels18__vimin3_u32_benchEPi,"a",@progbits
	.sectionflags	@""
	.align	4
.nv.constant0._ZN8dpxbench7kernels18__vimin3_u32_benchEPi:
	.zero		904


//--------------------- .nv.constant0._ZN8dpxbench7kernels18__vimax3_u32_benchEPi --------------------------
	.section	.nv.constant0._ZN8dpxbench7kernels18__vimax3_u32_benchEPi,"a",@progbits
	.sectionflags	@""
	.align	4
.nv.constant0._ZN8dpxbench7kernels18__vimax3_u32_benchEPi:
	.zero		904


//--------------------- .nv.constant0._ZN8dpxbench7kernels23__vimin3_s32_relu_benchEPi --------------------------
	.section	.nv.constant0._ZN8dpxbench7kernels23__vimin3_s32_relu_benchEPi,"a",@progbits
	.sectionflags	@""
	.align	4
.nv.constant0._ZN8dpxbench7kernels23__vimin3_s32_relu_benchEPi:
	.zero		904


//--------------------- .nv.constant0._ZN8dpxbench7kernels23__vimax3_s32_relu_benchEPi --------------------------
	.section	.nv.constant0._ZN8dpxbench7kernels23__vimax3_s32_relu_benchEPi,"a",@progbits
	.sectionflags	@""
	.align	4
.nv.constant0._ZN8dpxbench7kernels23__vimax3_s32_relu_benchEPi:
	.zero		904


//--------------------- .nv.constant0._ZN8dpxbench7kernels22__vimin_s32_relu_benchEPi --------------------------
	.section	.nv.constant0._ZN8dpxbench7kernels22__vimin_s32_relu_benchEPi,"a",@progbits
	.sectionflags	@""
	.align	4
.nv.constant0._ZN8dpxbench7kernels22__vimin_s32_relu_benchEPi:
	.zero		904


//--------------------- .nv.constant0._ZN8dpxbench7kernels22__vimax_s32_relu_benchEPi --------------------------
	.section	.nv.constant0._ZN8dpxbench7kernels22__vimax_s32_relu_benchEPi,"a",@progbits
	.sectionflags	@""
	.align	4
.nv.constant0._ZN8dpxbench7kernels22__vimax_s32_relu_benchEPi:
	.zero		904


//--------------------- .nv.constant0._ZN8dpxbench7kernels18__vimin3_s32_benchEPi --------------------------
	.section	.nv.constant0._ZN8dpxbench7kernels18__vimin3_s32_benchEPi,"a",@progbits
	.sectionflags	@""
	.align	4
.nv.constant0._ZN8dpxbench7kernels18__vimin3_s32_benchEPi:
	.zero		904


//--------------------- .nv.constant0._ZN8dpxbench7kernels18__vimax3_s32_benchEPi --------------------------
	.section	.nv.constant0._ZN8dpxbench7kernels18__vimax3_s32_benchEPi,"a",@progbits
	.sectionflags	@""
	.align	4
.nv.constant0._ZN8dpxbench7kernels18__vimax3_s32_benchEPi:
	.zero		904


//--------------------- SYMBOLS --------------------------

	.type		.nv.reservedSmem.offset0,@object
	.size		.nv.reservedSmem.offset0,0x4
